//
// Generated by NVIDIA NVVM Compiler
//
// Compiler Build ID: CL-36424714
// Cuda compilation tools, release 13.0, V13.0.88
// Based on NVVM 20.0.0
//

.version 9.0
.target sm_100
.address_size 64

	// .globl	_Z10kernel_TTNILi64ELi32ELi64ELi4ELi4EEvPfS0_S0_iii
// _ZZ10kernel_TTNILi64ELi32ELi64ELi4ELi4EEvPfS0_S0_iiiE2As has been demoted
// _ZZ10kernel_TTNILi64ELi32ELi64ELi4ELi4EEvPfS0_S0_iiiE2Bs has been demoted

.visible .entry _Z10kernel_TTNILi64ELi32ELi64ELi4ELi4EEvPfS0_S0_iii(
	.param .u64 .ptr .align 1 _Z10kernel_TTNILi64ELi32ELi64ELi4ELi4EEvPfS0_S0_iii_param_0,
	.param .u64 .ptr .align 1 _Z10kernel_TTNILi64ELi32ELi64ELi4ELi4EEvPfS0_S0_iii_param_1,
	.param .u64 .ptr .align 1 _Z10kernel_TTNILi64ELi32ELi64ELi4ELi4EEvPfS0_S0_iii_param_2,
	.param .u32 _Z10kernel_TTNILi64ELi32ELi64ELi4ELi4EEvPfS0_S0_iii_param_3,
	.param .u32 _Z10kernel_TTNILi64ELi32ELi64ELi4ELi4EEvPfS0_S0_iii_param_4,
	.param .u32 _Z10kernel_TTNILi64ELi32ELi64ELi4ELi4EEvPfS0_S0_iii_param_5
)
{
	.reg .pred 	%p<109>;
	.reg .b32 	%r<180>;
	.reg .b32 	%f<979>;
	.reg .b64 	%rd<104>;
	// demoted variable
	.shared .align 4 .b8 _ZZ10kernel_TTNILi64ELi32ELi64ELi4ELi4EEvPfS0_S0_iiiE2As[8192];
	// demoted variable
	.shared .align 4 .b8 _ZZ10kernel_TTNILi64ELi32ELi64ELi4ELi4EEvPfS0_S0_iiiE2Bs[8192];
	ld.param.u64 	%rd9, [_Z10kernel_TTNILi64ELi32ELi64ELi4ELi4EEvPfS0_S0_iii_param_0];
	ld.param.u64 	%rd10, [_Z10kernel_TTNILi64ELi32ELi64ELi4ELi4EEvPfS0_S0_iii_param_1];
	ld.param.u64 	%rd11, [_Z10kernel_TTNILi64ELi32ELi64ELi4ELi4EEvPfS0_S0_iii_param_2];
	ld.param.u32 	%r77, [_Z10kernel_TTNILi64ELi32ELi64ELi4ELi4EEvPfS0_S0_iii_param_3];
	ld.param.u32 	%r78, [_Z10kernel_TTNILi64ELi32ELi64ELi4ELi4EEvPfS0_S0_iii_param_4];
	ld.param.u32 	%r79, [_Z10kernel_TTNILi64ELi32ELi64ELi4ELi4EEvPfS0_S0_iii_param_5];
	cvta.to.global.u64 	%rd1, %rd9;
	cvta.to.global.u64 	%rd2, %rd10;
	cvta.to.global.u64 	%rd3, %rd11;
	mov.u32 	%r1, %tid.y;
	shl.b32 	%r80, %r1, 4;
	mov.u32 	%r2, %tid.x;
	add.s32 	%r3, %r80, %r2;
	and.b32  	%r171, %r3, 31;
	shr.u32 	%r168, %r3, 6;
	setp.lt.s32 	%p4, %r79, 1;
	mov.f32 	%f931, 0f00000000;
	mov.f32 	%f932, %f931;
	mov.f32 	%f933, %f931;
	mov.f32 	%f934, %f931;
	mov.f32 	%f935, %f931;
	mov.f32 	%f936, %f931;
	mov.f32 	%f937, %f931;
	mov.f32 	%f938, %f931;
	mov.f32 	%f939, %f931;
	mov.f32 	%f940, %f931;
	mov.f32 	%f941, %f931;
	mov.f32 	%f942, %f931;
	mov.f32 	%f943, %f931;
	mov.f32 	%f944, %f931;
	mov.f32 	%f945, %f931;
	mov.f32 	%f946, %f931;
	@%p4 bra 	$L__BB0_81;
	and.b32  	%r82, %r3, 63;
	shr.u32 	%r83, %r3, 5;
	mov.u32 	%r6, %ctaid.y;
	shl.b32 	%r84, %r6, 6;
	add.s32 	%r7, %r83, %r84;
	add.s32 	%r8, %r79, -32;
	mov.u32 	%r9, %ctaid.x;
	shl.b32 	%r85, %r9, 6;
	or.b32  	%r10, %r82, %r85;
	mov.u32 	%r86, %nctaid.x;
	add.s32 	%r11, %r86, -1;
	and.b32  	%r87, %r3, 32736;
	or.b32  	%r88, %r87, %r171;
	shl.b32 	%r89, %r88, 2;
	mov.u32 	%r90, _ZZ10kernel_TTNILi64ELi32ELi64ELi4ELi4EEvPfS0_S0_iiiE2As;
	add.s32 	%r12, %r90, %r89;
	shl.b32 	%r91, %r79, 3;
	shl.b32 	%r92, %r79, 4;
	shl.b32 	%r93, %r79, 5;
	shl.b32 	%r94, %r3, 2;
	mov.u32 	%r95, _ZZ10kernel_TTNILi64ELi32ELi64ELi4ELi4EEvPfS0_S0_iiiE2Bs;
	add.s32 	%r13, %r95, %r94;
	mad.lo.s32 	%r172, %r7, %r79, %r171;
	add.s32 	%r176, %r172, %r93;
	add.s32 	%r178, %r176, %r92;
	add.s32 	%r179, %r178, %r91;
	add.s32 	%r177, %r176, %r91;
	add.s32 	%r174, %r172, %r92;
	add.s32 	%r175, %r174, %r91;
	add.s32 	%r173, %r172, %r91;
	add.s32 	%r96, %r168, 8;
	mad.lo.s32 	%r97, %r78, %r96, %r85;
	add.s32 	%r169, %r97, %r82;
	add.s32 	%r98, %r168, 12;
	mad.lo.s32 	%r99, %r78, %r98, %r85;
	add.s32 	%r167, %r99, %r82;
	add.s32 	%r100, %r168, 16;
	mad.lo.s32 	%r101, %r78, %r100, %r85;
	add.s32 	%r166, %r101, %r82;
	add.s32 	%r102, %r168, 20;
	mad.lo.s32 	%r103, %r78, %r102, %r85;
	add.s32 	%r165, %r103, %r82;
	add.s32 	%r104, %r168, 24;
	mad.lo.s32 	%r105, %r78, %r104, %r85;
	add.s32 	%r164, %r105, %r82;
	add.s32 	%r106, %r168, 28;
	mad.lo.s32 	%r107, %r78, %r106, %r85;
	add.s32 	%r163, %r107, %r82;
	add.s32 	%r108, %r168, 4;
	mad.lo.s32 	%r109, %r78, %r108, %r85;
	add.s32 	%r162, %r109, %r82;
	mad.lo.s32 	%r110, %r78, %r168, %r85;
	add.s32 	%r161, %r110, %r82;
	mov.f32 	%f931, 0f00000000;
	mov.b32 	%r170, 16;
$L__BB0_2:
	mov.u32 	%r111, %nctaid.y;
	add.s32 	%r113, %r111, -1;
	setp.eq.s32 	%p5, %r6, %r113;
	add.s32 	%r49, %r170, -16;
	setp.gt.s32 	%p6, %r49, %r8;
	or.pred  	%p1, %p6, %p5;
	@%p1 bra 	$L__BB0_3;
	bra.uni 	$L__BB0_5;
$L__BB0_3:
	setp.ge.s32 	%p7, %r171, %r79;
	setp.ge.s32 	%p8, %r7, %r77;
	mov.f32 	%f963, 0f00000000;
	or.pred  	%p9, %p8, %p7;
	@%p9 bra 	$L__BB0_6;
	mul.wide.u32 	%rd14, %r172, 4;
	add.s64 	%rd15, %rd1, %rd14;
	ld.global.nc.f32 	%f963, [%rd15];
	bra.uni 	$L__BB0_6;
$L__BB0_5:
	mul.wide.u32 	%rd12, %r172, 4;
	add.s64 	%rd13, %rd1, %rd12;
	ld.global.nc.f32 	%f963, [%rd13];
$L__BB0_6:
	st.shared.f32 	[%r12], %f963;
	@%p1 bra 	$L__BB0_8;
	mul.wide.u32 	%rd16, %r173, 4;
	add.s64 	%rd17, %rd1, %rd16;
	ld.global.nc.f32 	%f86, [%rd17];
	st.shared.f32 	[%r12+1024], %f86;
	bra.uni 	$L__BB0_11;
$L__BB0_8:
	setp.ge.s32 	%p10, %r171, %r79;
	add.s32 	%r115, %r7, 8;
	setp.ge.s32 	%p11, %r115, %r77;
	mov.f32 	%f964, 0f00000000;
	or.pred  	%p12, %p11, %p10;
	@%p12 bra 	$L__BB0_10;
	mul.wide.u32 	%rd18, %r173, 4;
	add.s64 	%rd19, %rd1, %rd18;
	ld.global.nc.f32 	%f964, [%rd19];
$L__BB0_10:
	st.shared.f32 	[%r12+1024], %f964;
$L__BB0_11:
	@%p1 bra 	$L__BB0_13;
	mul.wide.u32 	%rd20, %r174, 4;
	add.s64 	%rd21, %rd1, %rd20;
	ld.global.nc.f32 	%f88, [%rd21];
	st.shared.f32 	[%r12+2048], %f88;
	bra.uni 	$L__BB0_16;
$L__BB0_13:
	setp.ge.s32 	%p13, %r171, %r79;
	add.s32 	%r116, %r7, 16;
	setp.ge.s32 	%p14, %r116, %r77;
	mov.f32 	%f965, 0f00000000;
	or.pred  	%p15, %p14, %p13;
	@%p15 bra 	$L__BB0_15;
	mul.wide.u32 	%rd22, %r174, 4;
	add.s64 	%rd23, %rd1, %rd22;
	ld.global.nc.f32 	%f965, [%rd23];
$L__BB0_15:
	st.shared.f32 	[%r12+2048], %f965;
$L__BB0_16:
	@%p1 bra 	$L__BB0_18;
	mul.wide.u32 	%rd24, %r175, 4;
	add.s64 	%rd25, %rd1, %rd24;
	ld.global.nc.f32 	%f90, [%rd25];
	st.shared.f32 	[%r12+3072], %f90;
	bra.uni 	$L__BB0_21;
$L__BB0_18:
	setp.ge.s32 	%p16, %r171, %r79;
	add.s32 	%r117, %r7, 24;
	setp.ge.s32 	%p17, %r117, %r77;
	mov.f32 	%f966, 0f00000000;
	or.pred  	%p18, %p17, %p16;
	@%p18 bra 	$L__BB0_20;
	mul.wide.u32 	%rd26, %r175, 4;
	add.s64 	%rd27, %rd1, %rd26;
	ld.global.nc.f32 	%f966, [%rd27];
$L__BB0_20:
	st.shared.f32 	[%r12+3072], %f966;
$L__BB0_21:
	@%p1 bra 	$L__BB0_23;
	mul.wide.u32 	%rd28, %r176, 4;
	add.s64 	%rd29, %rd1, %rd28;
	ld.global.nc.f32 	%f92, [%rd29];
	st.shared.f32 	[%r12+4096], %f92;
	bra.uni 	$L__BB0_26;
$L__BB0_23:
	setp.ge.s32 	%p19, %r171, %r79;
	add.s32 	%r118, %r7, 32;
	setp.ge.s32 	%p20, %r118, %r77;
	mov.f32 	%f967, 0f00000000;
	or.pred  	%p21, %p20, %p19;
	@%p21 bra 	$L__BB0_25;
	mul.wide.u32 	%rd30, %r176, 4;
	add.s64 	%rd31, %rd1, %rd30;
	ld.global.nc.f32 	%f967, [%rd31];
$L__BB0_25:
	st.shared.f32 	[%r12+4096], %f967;
$L__BB0_26:
	@%p1 bra 	$L__BB0_28;
	mul.wide.u32 	%rd32, %r177, 4;
	add.s64 	%rd33, %rd1, %rd32;
	ld.global.nc.f32 	%f94, [%rd33];
	st.shared.f32 	[%r12+5120], %f94;
	bra.uni 	$L__BB0_31;
$L__BB0_28:
	setp.ge.s32 	%p22, %r171, %r79;
	add.s32 	%r119, %r7, 40;
	setp.ge.s32 	%p23, %r119, %r77;
	mov.f32 	%f968, 0f00000000;
	or.pred  	%p24, %p23, %p22;
	@%p24 bra 	$L__BB0_30;
	mul.wide.u32 	%rd34, %r177, 4;
	add.s64 	%rd35, %rd1, %rd34;
	ld.global.nc.f32 	%f968, [%rd35];
$L__BB0_30:
	st.shared.f32 	[%r12+5120], %f968;
$L__BB0_31:
	@%p1 bra 	$L__BB0_33;
	mul.wide.u32 	%rd36, %r178, 4;
	add.s64 	%rd37, %rd1, %rd36;
	ld.global.nc.f32 	%f96, [%rd37];
	st.shared.f32 	[%r12+6144], %f96;
	bra.uni 	$L__BB0_36;
$L__BB0_33:
	setp.ge.s32 	%p25, %r171, %r79;
	add.s32 	%r120, %r7, 48;
	setp.ge.s32 	%p26, %r120, %r77;
	mov.f32 	%f969, 0f00000000;
	or.pred  	%p27, %p26, %p25;
	@%p27 bra 	$L__BB0_35;
	mul.wide.u32 	%rd38, %r178, 4;
	add.s64 	%rd39, %rd1, %rd38;
	ld.global.nc.f32 	%f969, [%rd39];
$L__BB0_35:
	st.shared.f32 	[%r12+6144], %f969;
$L__BB0_36:
	@%p1 bra 	$L__BB0_38;
	mul.wide.u32 	%rd40, %r179, 4;
	add.s64 	%rd41, %rd1, %rd40;
	ld.global.nc.f32 	%f98, [%rd41];
	st.shared.f32 	[%r12+7168], %f98;
	bra.uni 	$L__BB0_41;
$L__BB0_38:
	setp.ge.s32 	%p28, %r171, %r79;
	add.s32 	%r121, %r7, 56;
	setp.ge.s32 	%p29, %r121, %r77;
	mov.f32 	%f970, 0f00000000;
	or.pred  	%p30, %p29, %p28;
	@%p30 bra 	$L__BB0_40;
	mul.wide.u32 	%rd42, %r179, 4;
	add.s64 	%rd43, %rd1, %rd42;
	ld.global.nc.f32 	%f970, [%rd43];
$L__BB0_40:
	st.shared.f32 	[%r12+7168], %f970;
$L__BB0_41:
	setp.eq.s32 	%p32, %r9, %r11;
	or.pred  	%p3, %p32, %p6;
	not.pred 	%p33, %p3;
	@%p33 bra 	$L__BB0_44;
	setp.ge.s32 	%p34, %r10, %r78;
	setp.ge.s32 	%p35, %r168, %r79;
	mov.f32 	%f971, 0f00000000;
	or.pred  	%p36, %p35, %p34;
	@%p36 bra 	$L__BB0_45;
	mul.wide.s32 	%rd46, %r161, 4;
	add.s64 	%rd47, %rd2, %rd46;
	ld.global.nc.f32 	%f971, [%rd47];
	bra.uni 	$L__BB0_45;
$L__BB0_44:
	mul.wide.s32 	%rd44, %r161, 4;
	add.s64 	%rd45, %rd2, %rd44;
	ld.global.nc.f32 	%f971, [%rd45];
$L__BB0_45:
	st.shared.f32 	[%r13], %f971;
	@%p3 bra 	$L__BB0_47;
	mul.wide.s32 	%rd48, %r162, 4;
	add.s64 	%rd49, %rd2, %rd48;
	ld.global.nc.f32 	%f101, [%rd49];
	st.shared.f32 	[%r13+1024], %f101;
	bra.uni 	$L__BB0_50;
$L__BB0_47:
	setp.ge.s32 	%p37, %r10, %r78;
	add.s32 	%r122, %r168, 4;
	setp.ge.s32 	%p38, %r122, %r79;
	mov.f32 	%f972, 0f00000000;
	or.pred  	%p39, %p38, %p37;
	@%p39 bra 	$L__BB0_49;
	mul.wide.s32 	%rd50, %r162, 4;
	add.s64 	%rd51, %rd2, %rd50;
	ld.global.nc.f32 	%f972, [%rd51];
$L__BB0_49:
	st.shared.f32 	[%r13+1024], %f972;
$L__BB0_50:
	@%p3 bra 	$L__BB0_52;
	mul.wide.s32 	%rd52, %r169, 4;
	add.s64 	%rd53, %rd2, %rd52;
	ld.global.nc.f32 	%f103, [%rd53];
	st.shared.f32 	[%r13+2048], %f103;
	bra.uni 	$L__BB0_55;
$L__BB0_52:
	setp.ge.s32 	%p40, %r10, %r78;
	add.s32 	%r123, %r168, 8;
	setp.ge.s32 	%p41, %r123, %r79;
	mov.f32 	%f973, 0f00000000;
	or.pred  	%p42, %p41, %p40;
	@%p42 bra 	$L__BB0_54;
	mul.wide.s32 	%rd54, %r169, 4;
	add.s64 	%rd55, %rd2, %rd54;
	ld.global.nc.f32 	%f973, [%rd55];
$L__BB0_54:
	st.shared.f32 	[%r13+2048], %f973;
$L__BB0_55:
	@%p3 bra 	$L__BB0_57;
	mul.wide.s32 	%rd56, %r167, 4;
	add.s64 	%rd57, %rd2, %rd56;
	ld.global.nc.f32 	%f105, [%rd57];
	st.shared.f32 	[%r13+3072], %f105;
	bra.uni 	$L__BB0_60;
$L__BB0_57:
	setp.ge.s32 	%p43, %r10, %r78;
	add.s32 	%r124, %r168, 12;
	setp.ge.s32 	%p44, %r124, %r79;
	mov.f32 	%f974, 0f00000000;
	or.pred  	%p45, %p44, %p43;
	@%p45 bra 	$L__BB0_59;
	mul.wide.s32 	%rd58, %r167, 4;
	add.s64 	%rd59, %rd2, %rd58;
	ld.global.nc.f32 	%f974, [%rd59];
$L__BB0_59:
	st.shared.f32 	[%r13+3072], %f974;
$L__BB0_60:
	@%p3 bra 	$L__BB0_62;
	mul.wide.s32 	%rd60, %r166, 4;
	add.s64 	%rd61, %rd2, %rd60;
	ld.global.nc.f32 	%f107, [%rd61];
	st.shared.f32 	[%r13+4096], %f107;
	bra.uni 	$L__BB0_65;
$L__BB0_62:
	setp.ge.s32 	%p46, %r10, %r78;
	add.s32 	%r125, %r168, 16;
	setp.ge.s32 	%p47, %r125, %r79;
	mov.f32 	%f975, 0f00000000;
	or.pred  	%p48, %p47, %p46;
	@%p48 bra 	$L__BB0_64;
	mul.wide.s32 	%rd62, %r166, 4;
	add.s64 	%rd63, %rd2, %rd62;
	ld.global.nc.f32 	%f975, [%rd63];
$L__BB0_64:
	st.shared.f32 	[%r13+4096], %f975;
$L__BB0_65:
	@%p3 bra 	$L__BB0_67;
	mul.wide.s32 	%rd64, %r165, 4;
	add.s64 	%rd65, %rd2, %rd64;
	ld.global.nc.f32 	%f109, [%rd65];
	st.shared.f32 	[%r13+5120], %f109;
	bra.uni 	$L__BB0_70;
$L__BB0_67:
	setp.ge.s32 	%p49, %r10, %r78;
	add.s32 	%r126, %r168, 20;
	setp.ge.s32 	%p50, %r126, %r79;
	mov.f32 	%f976, 0f00000000;
	or.pred  	%p51, %p50, %p49;
	@%p51 bra 	$L__BB0_69;
	mul.wide.s32 	%rd66, %r165, 4;
	add.s64 	%rd67, %rd2, %rd66;
	ld.global.nc.f32 	%f976, [%rd67];
$L__BB0_69:
	st.shared.f32 	[%r13+5120], %f976;
$L__BB0_70:
	@%p3 bra 	$L__BB0_72;
	mul.wide.s32 	%rd68, %r164, 4;
	add.s64 	%rd69, %rd2, %rd68;
	ld.global.nc.f32 	%f111, [%rd69];
	st.shared.f32 	[%r13+6144], %f111;
	bra.uni 	$L__BB0_75;
$L__BB0_72:
	setp.ge.s32 	%p52, %r10, %r78;
	add.s32 	%r127, %r168, 24;
	setp.ge.s32 	%p53, %r127, %r79;
	mov.f32 	%f977, 0f00000000;
	or.pred  	%p54, %p53, %p52;
	@%p54 bra 	$L__BB0_74;
	mul.wide.s32 	%rd70, %r164, 4;
	add.s64 	%rd71, %rd2, %rd70;
	ld.global.nc.f32 	%f977, [%rd71];
$L__BB0_74:
	st.shared.f32 	[%r13+6144], %f977;
$L__BB0_75:
	@%p3 bra 	$L__BB0_77;
	mul.wide.s32 	%rd72, %r163, 4;
	add.s64 	%rd73, %rd2, %rd72;
	ld.global.nc.f32 	%f113, [%rd73];
	st.shared.f32 	[%r13+7168], %f113;
	bra.uni 	$L__BB0_80;
$L__BB0_77:
	setp.ge.s32 	%p55, %r10, %r78;
	add.s32 	%r128, %r168, 28;
	setp.ge.s32 	%p56, %r128, %r79;
	mov.f32 	%f978, 0f00000000;
	or.pred  	%p57, %p56, %p55;
	@%p57 bra 	$L__BB0_79;
	mul.wide.s32 	%rd74, %r163, 4;
	add.s64 	%rd75, %rd2, %rd74;
	ld.global.nc.f32 	%f978, [%rd75];
$L__BB0_79:
	st.shared.f32 	[%r13+7168], %f978;
$L__BB0_80:
	bar.sync 	0;
	shl.b32 	%r129, %r1, 9;
	mov.u32 	%r130, _ZZ10kernel_TTNILi64ELi32ELi64ELi4ELi4EEvPfS0_S0_iiiE2As;
	add.s32 	%r131, %r130, %r129;
	ld.shared.f32 	%f115, [%r131];
	ld.shared.f32 	%f116, [%r131+128];
	ld.shared.f32 	%f117, [%r131+256];
	ld.shared.f32 	%f118, [%r131+384];
	shl.b32 	%r132, %r2, 4;
	mov.u32 	%r133, _ZZ10kernel_TTNILi64ELi32ELi64ELi4ELi4EEvPfS0_S0_iiiE2Bs;
	add.s32 	%r134, %r133, %r132;
	ld.shared.f32 	%f119, [%r134];
	ld.shared.f32 	%f120, [%r134+4];
	ld.shared.f32 	%f121, [%r134+8];
	ld.shared.f32 	%f122, [%r134+12];
	fma.rn.f32 	%f123, %f115, %f119, %f946;
	fma.rn.f32 	%f124, %f115, %f120, %f945;
	fma.rn.f32 	%f125, %f115, %f121, %f944;
	fma.rn.f32 	%f126, %f115, %f122, %f943;
	fma.rn.f32 	%f127, %f116, %f119, %f942;
	fma.rn.f32 	%f128, %f116, %f120, %f941;
	fma.rn.f32 	%f129, %f116, %f121, %f940;
	fma.rn.f32 	%f130, %f116, %f122, %f939;
	fma.rn.f32 	%f131, %f117, %f119, %f938;
	fma.rn.f32 	%f132, %f117, %f120, %f937;
	fma.rn.f32 	%f133, %f117, %f121, %f936;
	fma.rn.f32 	%f134, %f117, %f122, %f935;
	fma.rn.f32 	%f135, %f118, %f119, %f934;
	fma.rn.f32 	%f136, %f118, %f120, %f933;
	fma.rn.f32 	%f137, %f118, %f121, %f932;
	fma.rn.f32 	%f138, %f118, %f122, %f931;
	ld.shared.f32 	%f139, [%r131+4];
	ld.shared.f32 	%f140, [%r131+132];
	ld.shared.f32 	%f141, [%r131+260];
	ld.shared.f32 	%f142, [%r131+388];
	ld.shared.f32 	%f143, [%r134+256];
	ld.shared.f32 	%f144, [%r134+260];
	ld.shared.f32 	%f145, [%r134+264];
	ld.shared.f32 	%f146, [%r134+268];
	fma.rn.f32 	%f147, %f139, %f143, %f123;
	fma.rn.f32 	%f148, %f139, %f144, %f124;
	fma.rn.f32 	%f149, %f139, %f145, %f125;
	fma.rn.f32 	%f150, %f139, %f146, %f126;
	fma.rn.f32 	%f151, %f140, %f143, %f127;
	fma.rn.f32 	%f152, %f140, %f144, %f128;
	fma.rn.f32 	%f153, %f140, %f145, %f129;
	fma.rn.f32 	%f154, %f140, %f146, %f130;
	fma.rn.f32 	%f155, %f141, %f143, %f131;
	fma.rn.f32 	%f156, %f141, %f144, %f132;
	fma.rn.f32 	%f157, %f141, %f145, %f133;
	fma.rn.f32 	%f158, %f141, %f146, %f134;
	fma.rn.f32 	%f159, %f142, %f143, %f135;
	fma.rn.f32 	%f160, %f142, %f144, %f136;
	fma.rn.f32 	%f161, %f142, %f145, %f137;
	fma.rn.f32 	%f162, %f142, %f146, %f138;
	ld.shared.f32 	%f163, [%r131+8];
	ld.shared.f32 	%f164, [%r131+136];
	ld.shared.f32 	%f165, [%r131+264];
	ld.shared.f32 	%f166, [%r131+392];
	ld.shared.f32 	%f167, [%r134+512];
	ld.shared.f32 	%f168, [%r134+516];
	ld.shared.f32 	%f169, [%r134+520];
	ld.shared.f32 	%f170, [%r134+524];
	fma.rn.f32 	%f171, %f163, %f167, %f147;
	fma.rn.f32 	%f172, %f163, %f168, %f148;
	fma.rn.f32 	%f173, %f163, %f169, %f149;
	fma.rn.f32 	%f174, %f163, %f170, %f150;
	fma.rn.f32 	%f175, %f164, %f167, %f151;
	fma.rn.f32 	%f176, %f164, %f168, %f152;
	fma.rn.f32 	%f177, %f164, %f169, %f153;
	fma.rn.f32 	%f178, %f164, %f170, %f154;
	fma.rn.f32 	%f179, %f165, %f167, %f155;
	fma.rn.f32 	%f180, %f165, %f168, %f156;
	fma.rn.f32 	%f181, %f165, %f169, %f157;
	fma.rn.f32 	%f182, %f165, %f170, %f158;
	fma.rn.f32 	%f183, %f166, %f167, %f159;
	fma.rn.f32 	%f184, %f166, %f168, %f160;
	fma.rn.f32 	%f185, %f166, %f169, %f161;
	fma.rn.f32 	%f186, %f166, %f170, %f162;
	ld.shared.f32 	%f187, [%r131+12];
	ld.shared.f32 	%f188, [%r131+140];
	ld.shared.f32 	%f189, [%r131+268];
	ld.shared.f32 	%f190, [%r131+396];
	ld.shared.f32 	%f191, [%r134+768];
	ld.shared.f32 	%f192, [%r134+772];
	ld.shared.f32 	%f193, [%r134+776];
	ld.shared.f32 	%f194, [%r134+780];
	fma.rn.f32 	%f195, %f187, %f191, %f171;
	fma.rn.f32 	%f196, %f187, %f192, %f172;
	fma.rn.f32 	%f197, %f187, %f193, %f173;
	fma.rn.f32 	%f198, %f187, %f194, %f174;
	fma.rn.f32 	%f199, %f188, %f191, %f175;
	fma.rn.f32 	%f200, %f188, %f192, %f176;
	fma.rn.f32 	%f201, %f188, %f193, %f177;
	fma.rn.f32 	%f202, %f188, %f194, %f178;
	fma.rn.f32 	%f203, %f189, %f191, %f179;
	fma.rn.f32 	%f204, %f189, %f192, %f180;
	fma.rn.f32 	%f205, %f189, %f193, %f181;
	fma.rn.f32 	%f206, %f189, %f194, %f182;
	fma.rn.f32 	%f207, %f190, %f191, %f183;
	fma.rn.f32 	%f208, %f190, %f192, %f184;
	fma.rn.f32 	%f209, %f190, %f193, %f185;
	fma.rn.f32 	%f210, %f190, %f194, %f186;
	ld.shared.f32 	%f211, [%r131+16];
	ld.shared.f32 	%f212, [%r131+144];
	ld.shared.f32 	%f213, [%r131+272];
	ld.shared.f32 	%f214, [%r131+400];
	ld.shared.f32 	%f215, [%r134+1024];
	ld.shared.f32 	%f216, [%r134+1028];
	ld.shared.f32 	%f217, [%r134+1032];
	ld.shared.f32 	%f218, [%r134+1036];
	fma.rn.f32 	%f219, %f211, %f215, %f195;
	fma.rn.f32 	%f220, %f211, %f216, %f196;
	fma.rn.f32 	%f221, %f211, %f217, %f197;
	fma.rn.f32 	%f222, %f211, %f218, %f198;
	fma.rn.f32 	%f223, %f212, %f215, %f199;
	fma.rn.f32 	%f224, %f212, %f216, %f200;
	fma.rn.f32 	%f225, %f212, %f217, %f201;
	fma.rn.f32 	%f226, %f212, %f218, %f202;
	fma.rn.f32 	%f227, %f213, %f215, %f203;
	fma.rn.f32 	%f228, %f213, %f216, %f204;
	fma.rn.f32 	%f229, %f213, %f217, %f205;
	fma.rn.f32 	%f230, %f213, %f218, %f206;
	fma.rn.f32 	%f231, %f214, %f215, %f207;
	fma.rn.f32 	%f232, %f214, %f216, %f208;
	fma.rn.f32 	%f233, %f214, %f217, %f209;
	fma.rn.f32 	%f234, %f214, %f218, %f210;
	ld.shared.f32 	%f235, [%r131+20];
	ld.shared.f32 	%f236, [%r131+148];
	ld.shared.f32 	%f237, [%r131+276];
	ld.shared.f32 	%f238, [%r131+404];
	ld.shared.f32 	%f239, [%r134+1280];
	ld.shared.f32 	%f240, [%r134+1284];
	ld.shared.f32 	%f241, [%r134+1288];
	ld.shared.f32 	%f242, [%r134+1292];
	fma.rn.f32 	%f243, %f235, %f239, %f219;
	fma.rn.f32 	%f244, %f235, %f240, %f220;
	fma.rn.f32 	%f245, %f235, %f241, %f221;
	fma.rn.f32 	%f246, %f235, %f242, %f222;
	fma.rn.f32 	%f247, %f236, %f239, %f223;
	fma.rn.f32 	%f248, %f236, %f240, %f224;
	fma.rn.f32 	%f249, %f236, %f241, %f225;
	fma.rn.f32 	%f250, %f236, %f242, %f226;
	fma.rn.f32 	%f251, %f237, %f239, %f227;
	fma.rn.f32 	%f252, %f237, %f240, %f228;
	fma.rn.f32 	%f253, %f237, %f241, %f229;
	fma.rn.f32 	%f254, %f237, %f242, %f230;
	fma.rn.f32 	%f255, %f238, %f239, %f231;
	fma.rn.f32 	%f256, %f238, %f240, %f232;
	fma.rn.f32 	%f257, %f238, %f241, %f233;
	fma.rn.f32 	%f258, %f238, %f242, %f234;
	ld.shared.f32 	%f259, [%r131+24];
	ld.shared.f32 	%f260, [%r131+152];
	ld.shared.f32 	%f261, [%r131+280];
	ld.shared.f32 	%f262, [%r131+408];
	ld.shared.f32 	%f263, [%r134+1536];
	ld.shared.f32 	%f264, [%r134+1540];
	ld.shared.f32 	%f265, [%r134+1544];
	ld.shared.f32 	%f266, [%r134+1548];
	fma.rn.f32 	%f267, %f259, %f263, %f243;
	fma.rn.f32 	%f268, %f259, %f264, %f244;
	fma.rn.f32 	%f269, %f259, %f265, %f245;
	fma.rn.f32 	%f270, %f259, %f266, %f246;
	fma.rn.f32 	%f271, %f260, %f263, %f247;
	fma.rn.f32 	%f272, %f260, %f264, %f248;
	fma.rn.f32 	%f273, %f260, %f265, %f249;
	fma.rn.f32 	%f274, %f260, %f266, %f250;
	fma.rn.f32 	%f275, %f261, %f263, %f251;
	fma.rn.f32 	%f276, %f261, %f264, %f252;
	fma.rn.f32 	%f277, %f261, %f265, %f253;
	fma.rn.f32 	%f278, %f261, %f266, %f254;
	fma.rn.f32 	%f279, %f262, %f263, %f255;
	fma.rn.f32 	%f280, %f262, %f264, %f256;
	fma.rn.f32 	%f281, %f262, %f265, %f257;
	fma.rn.f32 	%f282, %f262, %f266, %f258;
	ld.shared.f32 	%f283, [%r131+28];
	ld.shared.f32 	%f284, [%r131+156];
	ld.shared.f32 	%f285, [%r131+284];
	ld.shared.f32 	%f286, [%r131+412];
	ld.shared.f32 	%f287, [%r134+1792];
	ld.shared.f32 	%f288, [%r134+1796];
	ld.shared.f32 	%f289, [%r134+1800];
	ld.shared.f32 	%f290, [%r134+1804];
	fma.rn.f32 	%f291, %f283, %f287, %f267;
	fma.rn.f32 	%f292, %f283, %f288, %f268;
	fma.rn.f32 	%f293, %f283, %f289, %f269;
	fma.rn.f32 	%f294, %f283, %f290, %f270;
	fma.rn.f32 	%f295, %f284, %f287, %f271;
	fma.rn.f32 	%f296, %f284, %f288, %f272;
	fma.rn.f32 	%f297, %f284, %f289, %f273;
	fma.rn.f32 	%f298, %f284, %f290, %f274;
	fma.rn.f32 	%f299, %f285, %f287, %f275;
	fma.rn.f32 	%f300, %f285, %f288, %f276;
	fma.rn.f32 	%f301, %f285, %f289, %f277;
	fma.rn.f32 	%f302, %f285, %f290, %f278;
	fma.rn.f32 	%f303, %f286, %f287, %f279;
	fma.rn.f32 	%f304, %f286, %f288, %f280;
	fma.rn.f32 	%f305, %f286, %f289, %f281;
	fma.rn.f32 	%f306, %f286, %f290, %f282;
	ld.shared.f32 	%f307, [%r131+32];
	ld.shared.f32 	%f308, [%r131+160];
	ld.shared.f32 	%f309, [%r131+288];
	ld.shared.f32 	%f310, [%r131+416];
	ld.shared.f32 	%f311, [%r134+2048];
	ld.shared.f32 	%f312, [%r134+2052];
	ld.shared.f32 	%f313, [%r134+2056];
	ld.shared.f32 	%f314, [%r134+2060];
	fma.rn.f32 	%f315, %f307, %f311, %f291;
	fma.rn.f32 	%f316, %f307, %f312, %f292;
	fma.rn.f32 	%f317, %f307, %f313, %f293;
	fma.rn.f32 	%f318, %f307, %f314, %f294;
	fma.rn.f32 	%f319, %f308, %f311, %f295;
	fma.rn.f32 	%f320, %f308, %f312, %f296;
	fma.rn.f32 	%f321, %f308, %f313, %f297;
	fma.rn.f32 	%f322, %f308, %f314, %f298;
	fma.rn.f32 	%f323, %f309, %f311, %f299;
	fma.rn.f32 	%f324, %f309, %f312, %f300;
	fma.rn.f32 	%f325, %f309, %f313, %f301;
	fma.rn.f32 	%f326, %f309, %f314, %f302;
	fma.rn.f32 	%f327, %f310, %f311, %f303;
	fma.rn.f32 	%f328, %f310, %f312, %f304;
	fma.rn.f32 	%f329, %f310, %f313, %f305;
	fma.rn.f32 	%f330, %f310, %f314, %f306;
	ld.shared.f32 	%f331, [%r131+36];
	ld.shared.f32 	%f332, [%r131+164];
	ld.shared.f32 	%f333, [%r131+292];
	ld.shared.f32 	%f334, [%r131+420];
	ld.shared.f32 	%f335, [%r134+2304];
	ld.shared.f32 	%f336, [%r134+2308];
	ld.shared.f32 	%f337, [%r134+2312];
	ld.shared.f32 	%f338, [%r134+2316];
	fma.rn.f32 	%f339, %f331, %f335, %f315;
	fma.rn.f32 	%f340, %f331, %f336, %f316;
	fma.rn.f32 	%f341, %f331, %f337, %f317;
	fma.rn.f32 	%f342, %f331, %f338, %f318;
	fma.rn.f32 	%f343, %f332, %f335, %f319;
	fma.rn.f32 	%f344, %f332, %f336, %f320;
	fma.rn.f32 	%f345, %f332, %f337, %f321;
	fma.rn.f32 	%f346, %f332, %f338, %f322;
	fma.rn.f32 	%f347, %f333, %f335, %f323;
	fma.rn.f32 	%f348, %f333, %f336, %f324;
	fma.rn.f32 	%f349, %f333, %f337, %f325;
	fma.rn.f32 	%f350, %f333, %f338, %f326;
	fma.rn.f32 	%f351, %f334, %f335, %f327;
	fma.rn.f32 	%f352, %f334, %f336, %f328;
	fma.rn.f32 	%f353, %f334, %f337, %f329;
	fma.rn.f32 	%f354, %f334, %f338, %f330;
	ld.shared.f32 	%f355, [%r131+40];
	ld.shared.f32 	%f356, [%r131+168];
	ld.shared.f32 	%f357, [%r131+296];
	ld.shared.f32 	%f358, [%r131+424];
	ld.shared.f32 	%f359, [%r134+2560];
	ld.shared.f32 	%f360, [%r134+2564];
	ld.shared.f32 	%f361, [%r134+2568];
	ld.shared.f32 	%f362, [%r134+2572];
	fma.rn.f32 	%f363, %f355, %f359, %f339;
	fma.rn.f32 	%f364, %f355, %f360, %f340;
	fma.rn.f32 	%f365, %f355, %f361, %f341;
	fma.rn.f32 	%f366, %f355, %f362, %f342;
	fma.rn.f32 	%f367, %f356, %f359, %f343;
	fma.rn.f32 	%f368, %f356, %f360, %f344;
	fma.rn.f32 	%f369, %f356, %f361, %f345;
	fma.rn.f32 	%f370, %f356, %f362, %f346;
	fma.rn.f32 	%f371, %f357, %f359, %f347;
	fma.rn.f32 	%f372, %f357, %f360, %f348;
	fma.rn.f32 	%f373, %f357, %f361, %f349;
	fma.rn.f32 	%f374, %f357, %f362, %f350;
	fma.rn.f32 	%f375, %f358, %f359, %f351;
	fma.rn.f32 	%f376, %f358, %f360, %f352;
	fma.rn.f32 	%f377, %f358, %f361, %f353;
	fma.rn.f32 	%f378, %f358, %f362, %f354;
	ld.shared.f32 	%f379, [%r131+44];
	ld.shared.f32 	%f380, [%r131+172];
	ld.shared.f32 	%f381, [%r131+300];
	ld.shared.f32 	%f382, [%r131+428];
	ld.shared.f32 	%f383, [%r134+2816];
	ld.shared.f32 	%f384, [%r134+2820];
	ld.shared.f32 	%f385, [%r134+2824];
	ld.shared.f32 	%f386, [%r134+2828];
	fma.rn.f32 	%f387, %f379, %f383, %f363;
	fma.rn.f32 	%f388, %f379, %f384, %f364;
	fma.rn.f32 	%f389, %f379, %f385, %f365;
	fma.rn.f32 	%f390, %f379, %f386, %f366;
	fma.rn.f32 	%f391, %f380, %f383, %f367;
	fma.rn.f32 	%f392, %f380, %f384, %f368;
	fma.rn.f32 	%f393, %f380, %f385, %f369;
	fma.rn.f32 	%f394, %f380, %f386, %f370;
	fma.rn.f32 	%f395, %f381, %f383, %f371;
	fma.rn.f32 	%f396, %f381, %f384, %f372;
	fma.rn.f32 	%f397, %f381, %f385, %f373;
	fma.rn.f32 	%f398, %f381, %f386, %f374;
	fma.rn.f32 	%f399, %f382, %f383, %f375;
	fma.rn.f32 	%f400, %f382, %f384, %f376;
	fma.rn.f32 	%f401, %f382, %f385, %f377;
	fma.rn.f32 	%f402, %f382, %f386, %f378;
	ld.shared.f32 	%f403, [%r131+48];
	ld.shared.f32 	%f404, [%r131+176];
	ld.shared.f32 	%f405, [%r131+304];
	ld.shared.f32 	%f406, [%r131+432];
	ld.shared.f32 	%f407, [%r134+3072];
	ld.shared.f32 	%f408, [%r134+3076];
	ld.shared.f32 	%f409, [%r134+3080];
	ld.shared.f32 	%f410, [%r134+3084];
	fma.rn.f32 	%f411, %f403, %f407, %f387;
	fma.rn.f32 	%f412, %f403, %f408, %f388;
	fma.rn.f32 	%f413, %f403, %f409, %f389;
	fma.rn.f32 	%f414, %f403, %f410, %f390;
	fma.rn.f32 	%f415, %f404, %f407, %f391;
	fma.rn.f32 	%f416, %f404, %f408, %f392;
	fma.rn.f32 	%f417, %f404, %f409, %f393;
	fma.rn.f32 	%f418, %f404, %f410, %f394;
	fma.rn.f32 	%f419, %f405, %f407, %f395;
	fma.rn.f32 	%f420, %f405, %f408, %f396;
	fma.rn.f32 	%f421, %f405, %f409, %f397;
	fma.rn.f32 	%f422, %f405, %f410, %f398;
	fma.rn.f32 	%f423, %f406, %f407, %f399;
	fma.rn.f32 	%f424, %f406, %f408, %f400;
	fma.rn.f32 	%f425, %f406, %f409, %f401;
	fma.rn.f32 	%f426, %f406, %f410, %f402;
	ld.shared.f32 	%f427, [%r131+52];
	ld.shared.f32 	%f428, [%r131+180];
	ld.shared.f32 	%f429, [%r131+308];
	ld.shared.f32 	%f430, [%r131+436];
	ld.shared.f32 	%f431, [%r134+3328];
	ld.shared.f32 	%f432, [%r134+3332];
	ld.shared.f32 	%f433, [%r134+3336];
	ld.shared.f32 	%f434, [%r134+3340];
	fma.rn.f32 	%f435, %f427, %f431, %f411;
	fma.rn.f32 	%f436, %f427, %f432, %f412;
	fma.rn.f32 	%f437, %f427, %f433, %f413;
	fma.rn.f32 	%f438, %f427, %f434, %f414;
	fma.rn.f32 	%f439, %f428, %f431, %f415;
	fma.rn.f32 	%f440, %f428, %f432, %f416;
	fma.rn.f32 	%f441, %f428, %f433, %f417;
	fma.rn.f32 	%f442, %f428, %f434, %f418;
	fma.rn.f32 	%f443, %f429, %f431, %f419;
	fma.rn.f32 	%f444, %f429, %f432, %f420;
	fma.rn.f32 	%f445, %f429, %f433, %f421;
	fma.rn.f32 	%f446, %f429, %f434, %f422;
	fma.rn.f32 	%f447, %f430, %f431, %f423;
	fma.rn.f32 	%f448, %f430, %f432, %f424;
	fma.rn.f32 	%f449, %f430, %f433, %f425;
	fma.rn.f32 	%f450, %f430, %f434, %f426;
	ld.shared.f32 	%f451, [%r131+56];
	ld.shared.f32 	%f452, [%r131+184];
	ld.shared.f32 	%f453, [%r131+312];
	ld.shared.f32 	%f454, [%r131+440];
	ld.shared.f32 	%f455, [%r134+3584];
	ld.shared.f32 	%f456, [%r134+3588];
	ld.shared.f32 	%f457, [%r134+3592];
	ld.shared.f32 	%f458, [%r134+3596];
	fma.rn.f32 	%f459, %f451, %f455, %f435;
	fma.rn.f32 	%f460, %f451, %f456, %f436;
	fma.rn.f32 	%f461, %f451, %f457, %f437;
	fma.rn.f32 	%f462, %f451, %f458, %f438;
	fma.rn.f32 	%f463, %f452, %f455, %f439;
	fma.rn.f32 	%f464, %f452, %f456, %f440;
	fma.rn.f32 	%f465, %f452, %f457, %f441;
	fma.rn.f32 	%f466, %f452, %f458, %f442;
	fma.rn.f32 	%f467, %f453, %f455, %f443;
	fma.rn.f32 	%f468, %f453, %f456, %f444;
	fma.rn.f32 	%f469, %f453, %f457, %f445;
	fma.rn.f32 	%f470, %f453, %f458, %f446;
	fma.rn.f32 	%f471, %f454, %f455, %f447;
	fma.rn.f32 	%f472, %f454, %f456, %f448;
	fma.rn.f32 	%f473, %f454, %f457, %f449;
	fma.rn.f32 	%f474, %f454, %f458, %f450;
	ld.shared.f32 	%f475, [%r131+60];
	ld.shared.f32 	%f476, [%r131+188];
	ld.shared.f32 	%f477, [%r131+316];
	ld.shared.f32 	%f478, [%r131+444];
	ld.shared.f32 	%f479, [%r134+3840];
	ld.shared.f32 	%f480, [%r134+3844];
	ld.shared.f32 	%f481, [%r134+3848];
	ld.shared.f32 	%f482, [%r134+3852];
	fma.rn.f32 	%f483, %f475, %f479, %f459;
	fma.rn.f32 	%f484, %f475, %f480, %f460;
	fma.rn.f32 	%f485, %f475, %f481, %f461;
	fma.rn.f32 	%f486, %f475, %f482, %f462;
	fma.rn.f32 	%f487, %f476, %f479, %f463;
	fma.rn.f32 	%f488, %f476, %f480, %f464;
	fma.rn.f32 	%f489, %f476, %f481, %f465;
	fma.rn.f32 	%f490, %f476, %f482, %f466;
	fma.rn.f32 	%f491, %f477, %f479, %f467;
	fma.rn.f32 	%f492, %f477, %f480, %f468;
	fma.rn.f32 	%f493, %f477, %f481, %f469;
	fma.rn.f32 	%f494, %f477, %f482, %f470;
	fma.rn.f32 	%f495, %f478, %f479, %f471;
	fma.rn.f32 	%f496, %f478, %f480, %f472;
	fma.rn.f32 	%f497, %f478, %f481, %f473;
	fma.rn.f32 	%f498, %f478, %f482, %f474;
	ld.shared.f32 	%f499, [%r131+64];
	ld.shared.f32 	%f500, [%r131+192];
	ld.shared.f32 	%f501, [%r131+320];
	ld.shared.f32 	%f502, [%r131+448];
	ld.shared.f32 	%f503, [%r134+4096];
	ld.shared.f32 	%f504, [%r134+4100];
	ld.shared.f32 	%f505, [%r134+4104];
	ld.shared.f32 	%f506, [%r134+4108];
	fma.rn.f32 	%f507, %f499, %f503, %f483;
	fma.rn.f32 	%f508, %f499, %f504, %f484;
	fma.rn.f32 	%f509, %f499, %f505, %f485;
	fma.rn.f32 	%f510, %f499, %f506, %f486;
	fma.rn.f32 	%f511, %f500, %f503, %f487;
	fma.rn.f32 	%f512, %f500, %f504, %f488;
	fma.rn.f32 	%f513, %f500, %f505, %f489;
	fma.rn.f32 	%f514, %f500, %f506, %f490;
	fma.rn.f32 	%f515, %f501, %f503, %f491;
	fma.rn.f32 	%f516, %f501, %f504, %f492;
	fma.rn.f32 	%f517, %f501, %f505, %f493;
	fma.rn.f32 	%f518, %f501, %f506, %f494;
	fma.rn.f32 	%f519, %f502, %f503, %f495;
	fma.rn.f32 	%f520, %f502, %f504, %f496;
	fma.rn.f32 	%f521, %f502, %f505, %f497;
	fma.rn.f32 	%f522, %f502, %f506, %f498;
	ld.shared.f32 	%f523, [%r131+68];
	ld.shared.f32 	%f524, [%r131+196];
	ld.shared.f32 	%f525, [%r131+324];
	ld.shared.f32 	%f526, [%r131+452];
	ld.shared.f32 	%f527, [%r134+4352];
	ld.shared.f32 	%f528, [%r134+4356];
	ld.shared.f32 	%f529, [%r134+4360];
	ld.shared.f32 	%f530, [%r134+4364];
	fma.rn.f32 	%f531, %f523, %f527, %f507;
	fma.rn.f32 	%f532, %f523, %f528, %f508;
	fma.rn.f32 	%f533, %f523, %f529, %f509;
	fma.rn.f32 	%f534, %f523, %f530, %f510;
	fma.rn.f32 	%f535, %f524, %f527, %f511;
	fma.rn.f32 	%f536, %f524, %f528, %f512;
	fma.rn.f32 	%f537, %f524, %f529, %f513;
	fma.rn.f32 	%f538, %f524, %f530, %f514;
	fma.rn.f32 	%f539, %f525, %f527, %f515;
	fma.rn.f32 	%f540, %f525, %f528, %f516;
	fma.rn.f32 	%f541, %f525, %f529, %f517;
	fma.rn.f32 	%f542, %f525, %f530, %f518;
	fma.rn.f32 	%f543, %f526, %f527, %f519;
	fma.rn.f32 	%f544, %f526, %f528, %f520;
	fma.rn.f32 	%f545, %f526, %f529, %f521;
	fma.rn.f32 	%f546, %f526, %f530, %f522;
	ld.shared.f32 	%f547, [%r131+72];
	ld.shared.f32 	%f548, [%r131+200];
	ld.shared.f32 	%f549, [%r131+328];
	ld.shared.f32 	%f550, [%r131+456];
	ld.shared.f32 	%f551, [%r134+4608];
	ld.shared.f32 	%f552, [%r134+4612];
	ld.shared.f32 	%f553, [%r134+4616];
	ld.shared.f32 	%f554, [%r134+4620];
	fma.rn.f32 	%f555, %f547, %f551, %f531;
	fma.rn.f32 	%f556, %f547, %f552, %f532;
	fma.rn.f32 	%f557, %f547, %f553, %f533;
	fma.rn.f32 	%f558, %f547, %f554, %f534;
	fma.rn.f32 	%f559, %f548, %f551, %f535;
	fma.rn.f32 	%f560, %f548, %f552, %f536;
	fma.rn.f32 	%f561, %f548, %f553, %f537;
	fma.rn.f32 	%f562, %f548, %f554, %f538;
	fma.rn.f32 	%f563, %f549, %f551, %f539;
	fma.rn.f32 	%f564, %f549, %f552, %f540;
	fma.rn.f32 	%f565, %f549, %f553, %f541;
	fma.rn.f32 	%f566, %f549, %f554, %f542;
	fma.rn.f32 	%f567, %f550, %f551, %f543;
	fma.rn.f32 	%f568, %f550, %f552, %f544;
	fma.rn.f32 	%f569, %f550, %f553, %f545;
	fma.rn.f32 	%f570, %f550, %f554, %f546;
	ld.shared.f32 	%f571, [%r131+76];
	ld.shared.f32 	%f572, [%r131+204];
	ld.shared.f32 	%f573, [%r131+332];
	ld.shared.f32 	%f574, [%r131+460];
	ld.shared.f32 	%f575, [%r134+4864];
	ld.shared.f32 	%f576, [%r134+4868];
	ld.shared.f32 	%f577, [%r134+4872];
	ld.shared.f32 	%f578, [%r134+4876];
	fma.rn.f32 	%f579, %f571, %f575, %f555;
	fma.rn.f32 	%f580, %f571, %f576, %f556;
	fma.rn.f32 	%f581, %f571, %f577, %f557;
	fma.rn.f32 	%f582, %f571, %f578, %f558;
	fma.rn.f32 	%f583, %f572, %f575, %f559;
	fma.rn.f32 	%f584, %f572, %f576, %f560;
	fma.rn.f32 	%f585, %f572, %f577, %f561;
	fma.rn.f32 	%f586, %f572, %f578, %f562;
	fma.rn.f32 	%f587, %f573, %f575, %f563;
	fma.rn.f32 	%f588, %f573, %f576, %f564;
	fma.rn.f32 	%f589, %f573, %f577, %f565;
	fma.rn.f32 	%f590, %f573, %f578, %f566;
	fma.rn.f32 	%f591, %f574, %f575, %f567;
	fma.rn.f32 	%f592, %f574, %f576, %f568;
	fma.rn.f32 	%f593, %f574, %f577, %f569;
	fma.rn.f32 	%f594, %f574, %f578, %f570;
	ld.shared.f32 	%f595, [%r131+80];
	ld.shared.f32 	%f596, [%r131+208];
	ld.shared.f32 	%f597, [%r131+336];
	ld.shared.f32 	%f598, [%r131+464];
	ld.shared.f32 	%f599, [%r134+5120];
	ld.shared.f32 	%f600, [%r134+5124];
	ld.shared.f32 	%f601, [%r134+5128];
	ld.shared.f32 	%f602, [%r134+5132];
	fma.rn.f32 	%f603, %f595, %f599, %f579;
	fma.rn.f32 	%f604, %f595, %f600, %f580;
	fma.rn.f32 	%f605, %f595, %f601, %f581;
	fma.rn.f32 	%f606, %f595, %f602, %f582;
	fma.rn.f32 	%f607, %f596, %f599, %f583;
	fma.rn.f32 	%f608, %f596, %f600, %f584;
	fma.rn.f32 	%f609, %f596, %f601, %f585;
	fma.rn.f32 	%f610, %f596, %f602, %f586;
	fma.rn.f32 	%f611, %f597, %f599, %f587;
	fma.rn.f32 	%f612, %f597, %f600, %f588;
	fma.rn.f32 	%f613, %f597, %f601, %f589;
	fma.rn.f32 	%f614, %f597, %f602, %f590;
	fma.rn.f32 	%f615, %f598, %f599, %f591;
	fma.rn.f32 	%f616, %f598, %f600, %f592;
	fma.rn.f32 	%f617, %f598, %f601, %f593;
	fma.rn.f32 	%f618, %f598, %f602, %f594;
	ld.shared.f32 	%f619, [%r131+84];
	ld.shared.f32 	%f620, [%r131+212];
	ld.shared.f32 	%f621, [%r131+340];
	ld.shared.f32 	%f622, [%r131+468];
	ld.shared.f32 	%f623, [%r134+5376];
	ld.shared.f32 	%f624, [%r134+5380];
	ld.shared.f32 	%f625, [%r134+5384];
	ld.shared.f32 	%f626, [%r134+5388];
	fma.rn.f32 	%f627, %f619, %f623, %f603;
	fma.rn.f32 	%f628, %f619, %f624, %f604;
	fma.rn.f32 	%f629, %f619, %f625, %f605;
	fma.rn.f32 	%f630, %f619, %f626, %f606;
	fma.rn.f32 	%f631, %f620, %f623, %f607;
	fma.rn.f32 	%f632, %f620, %f624, %f608;
	fma.rn.f32 	%f633, %f620, %f625, %f609;
	fma.rn.f32 	%f634, %f620, %f626, %f610;
	fma.rn.f32 	%f635, %f621, %f623, %f611;
	fma.rn.f32 	%f636, %f621, %f624, %f612;
	fma.rn.f32 	%f637, %f621, %f625, %f613;
	fma.rn.f32 	%f638, %f621, %f626, %f614;
	fma.rn.f32 	%f639, %f622, %f623, %f615;
	fma.rn.f32 	%f640, %f622, %f624, %f616;
	fma.rn.f32 	%f641, %f622, %f625, %f617;
	fma.rn.f32 	%f642, %f622, %f626, %f618;
	ld.shared.f32 	%f643, [%r131+88];
	ld.shared.f32 	%f644, [%r131+216];
	ld.shared.f32 	%f645, [%r131+344];
	ld.shared.f32 	%f646, [%r131+472];
	ld.shared.f32 	%f647, [%r134+5632];
	ld.shared.f32 	%f648, [%r134+5636];
	ld.shared.f32 	%f649, [%r134+5640];
	ld.shared.f32 	%f650, [%r134+5644];
	fma.rn.f32 	%f651, %f643, %f647, %f627;
	fma.rn.f32 	%f652, %f643, %f648, %f628;
	fma.rn.f32 	%f653, %f643, %f649, %f629;
	fma.rn.f32 	%f654, %f643, %f650, %f630;
	fma.rn.f32 	%f655, %f644, %f647, %f631;
	fma.rn.f32 	%f656, %f644, %f648, %f632;
	fma.rn.f32 	%f657, %f644, %f649, %f633;
	fma.rn.f32 	%f658, %f644, %f650, %f634;
	fma.rn.f32 	%f659, %f645, %f647, %f635;
	fma.rn.f32 	%f660, %f645, %f648, %f636;
	fma.rn.f32 	%f661, %f645, %f649, %f637;
	fma.rn.f32 	%f662, %f645, %f650, %f638;
	fma.rn.f32 	%f663, %f646, %f647, %f639;
	fma.rn.f32 	%f664, %f646, %f648, %f640;
	fma.rn.f32 	%f665, %f646, %f649, %f641;
	fma.rn.f32 	%f666, %f646, %f650, %f642;
	ld.shared.f32 	%f667, [%r131+92];
	ld.shared.f32 	%f668, [%r131+220];
	ld.shared.f32 	%f669, [%r131+348];
	ld.shared.f32 	%f670, [%r131+476];
	ld.shared.f32 	%f671, [%r134+5888];
	ld.shared.f32 	%f672, [%r134+5892];
	ld.shared.f32 	%f673, [%r134+5896];
	ld.shared.f32 	%f674, [%r134+5900];
	fma.rn.f32 	%f675, %f667, %f671, %f651;
	fma.rn.f32 	%f676, %f667, %f672, %f652;
	fma.rn.f32 	%f677, %f667, %f673, %f653;
	fma.rn.f32 	%f678, %f667, %f674, %f654;
	fma.rn.f32 	%f679, %f668, %f671, %f655;
	fma.rn.f32 	%f680, %f668, %f672, %f656;
	fma.rn.f32 	%f681, %f668, %f673, %f657;
	fma.rn.f32 	%f682, %f668, %f674, %f658;
	fma.rn.f32 	%f683, %f669, %f671, %f659;
	fma.rn.f32 	%f684, %f669, %f672, %f660;
	fma.rn.f32 	%f685, %f669, %f673, %f661;
	fma.rn.f32 	%f686, %f669, %f674, %f662;
	fma.rn.f32 	%f687, %f670, %f671, %f663;
	fma.rn.f32 	%f688, %f670, %f672, %f664;
	fma.rn.f32 	%f689, %f670, %f673, %f665;
	fma.rn.f32 	%f690, %f670, %f674, %f666;
	ld.shared.f32 	%f691, [%r131+96];
	ld.shared.f32 	%f692, [%r131+224];
	ld.shared.f32 	%f693, [%r131+352];
	ld.shared.f32 	%f694, [%r131+480];
	ld.shared.f32 	%f695, [%r134+6144];
	ld.shared.f32 	%f696, [%r134+6148];
	ld.shared.f32 	%f697, [%r134+6152];
	ld.shared.f32 	%f698, [%r134+6156];
	fma.rn.f32 	%f699, %f691, %f695, %f675;
	fma.rn.f32 	%f700, %f691, %f696, %f676;
	fma.rn.f32 	%f701, %f691, %f697, %f677;
	fma.rn.f32 	%f702, %f691, %f698, %f678;
	fma.rn.f32 	%f703, %f692, %f695, %f679;
	fma.rn.f32 	%f704, %f692, %f696, %f680;
	fma.rn.f32 	%f705, %f692, %f697, %f681;
	fma.rn.f32 	%f706, %f692, %f698, %f682;
	fma.rn.f32 	%f707, %f693, %f695, %f683;
	fma.rn.f32 	%f708, %f693, %f696, %f684;
	fma.rn.f32 	%f709, %f693, %f697, %f685;
	fma.rn.f32 	%f710, %f693, %f698, %f686;
	fma.rn.f32 	%f711, %f694, %f695, %f687;
	fma.rn.f32 	%f712, %f694, %f696, %f688;
	fma.rn.f32 	%f713, %f694, %f697, %f689;
	fma.rn.f32 	%f714, %f694, %f698, %f690;
	ld.shared.f32 	%f715, [%r131+100];
	ld.shared.f32 	%f716, [%r131+228];
	ld.shared.f32 	%f717, [%r131+356];
	ld.shared.f32 	%f718, [%r131+484];
	ld.shared.f32 	%f719, [%r134+6400];
	ld.shared.f32 	%f720, [%r134+6404];
	ld.shared.f32 	%f721, [%r134+6408];
	ld.shared.f32 	%f722, [%r134+6412];
	fma.rn.f32 	%f723, %f715, %f719, %f699;
	fma.rn.f32 	%f724, %f715, %f720, %f700;
	fma.rn.f32 	%f725, %f715, %f721, %f701;
	fma.rn.f32 	%f726, %f715, %f722, %f702;
	fma.rn.f32 	%f727, %f716, %f719, %f703;
	fma.rn.f32 	%f728, %f716, %f720, %f704;
	fma.rn.f32 	%f729, %f716, %f721, %f705;
	fma.rn.f32 	%f730, %f716, %f722, %f706;
	fma.rn.f32 	%f731, %f717, %f719, %f707;
	fma.rn.f32 	%f732, %f717, %f720, %f708;
	fma.rn.f32 	%f733, %f717, %f721, %f709;
	fma.rn.f32 	%f734, %f717, %f722, %f710;
	fma.rn.f32 	%f735, %f718, %f719, %f711;
	fma.rn.f32 	%f736, %f718, %f720, %f712;
	fma.rn.f32 	%f737, %f718, %f721, %f713;
	fma.rn.f32 	%f738, %f718, %f722, %f714;
	ld.shared.f32 	%f739, [%r131+104];
	ld.shared.f32 	%f740, [%r131+232];
	ld.shared.f32 	%f741, [%r131+360];
	ld.shared.f32 	%f742, [%r131+488];
	ld.shared.f32 	%f743, [%r134+6656];
	ld.shared.f32 	%f744, [%r134+6660];
	ld.shared.f32 	%f745, [%r134+6664];
	ld.shared.f32 	%f746, [%r134+6668];
	fma.rn.f32 	%f747, %f739, %f743, %f723;
	fma.rn.f32 	%f748, %f739, %f744, %f724;
	fma.rn.f32 	%f749, %f739, %f745, %f725;
	fma.rn.f32 	%f750, %f739, %f746, %f726;
	fma.rn.f32 	%f751, %f740, %f743, %f727;
	fma.rn.f32 	%f752, %f740, %f744, %f728;
	fma.rn.f32 	%f753, %f740, %f745, %f729;
	fma.rn.f32 	%f754, %f740, %f746, %f730;
	fma.rn.f32 	%f755, %f741, %f743, %f731;
	fma.rn.f32 	%f756, %f741, %f744, %f732;
	fma.rn.f32 	%f757, %f741, %f745, %f733;
	fma.rn.f32 	%f758, %f741, %f746, %f734;
	fma.rn.f32 	%f759, %f742, %f743, %f735;
	fma.rn.f32 	%f760, %f742, %f744, %f736;
	fma.rn.f32 	%f761, %f742, %f745, %f737;
	fma.rn.f32 	%f762, %f742, %f746, %f738;
	ld.shared.f32 	%f763, [%r131+108];
	ld.shared.f32 	%f764, [%r131+236];
	ld.shared.f32 	%f765, [%r131+364];
	ld.shared.f32 	%f766, [%r131+492];
	ld.shared.f32 	%f767, [%r134+6912];
	ld.shared.f32 	%f768, [%r134+6916];
	ld.shared.f32 	%f769, [%r134+6920];
	ld.shared.f32 	%f770, [%r134+6924];
	fma.rn.f32 	%f771, %f763, %f767, %f747;
	fma.rn.f32 	%f772, %f763, %f768, %f748;
	fma.rn.f32 	%f773, %f763, %f769, %f749;
	fma.rn.f32 	%f774, %f763, %f770, %f750;
	fma.rn.f32 	%f775, %f764, %f767, %f751;
	fma.rn.f32 	%f776, %f764, %f768, %f752;
	fma.rn.f32 	%f777, %f764, %f769, %f753;
	fma.rn.f32 	%f778, %f764, %f770, %f754;
	fma.rn.f32 	%f779, %f765, %f767, %f755;
	fma.rn.f32 	%f780, %f765, %f768, %f756;
	fma.rn.f32 	%f781, %f765, %f769, %f757;
	fma.rn.f32 	%f782, %f765, %f770, %f758;
	fma.rn.f32 	%f783, %f766, %f767, %f759;
	fma.rn.f32 	%f784, %f766, %f768, %f760;
	fma.rn.f32 	%f785, %f766, %f769, %f761;
	fma.rn.f32 	%f786, %f766, %f770, %f762;
	ld.shared.f32 	%f787, [%r131+112];
	ld.shared.f32 	%f788, [%r131+240];
	ld.shared.f32 	%f789, [%r131+368];
	ld.shared.f32 	%f790, [%r131+496];
	ld.shared.f32 	%f791, [%r134+7168];
	ld.shared.f32 	%f792, [%r134+7172];
	ld.shared.f32 	%f793, [%r134+7176];
	ld.shared.f32 	%f794, [%r134+7180];
	fma.rn.f32 	%f795, %f787, %f791, %f771;
	fma.rn.f32 	%f796, %f787, %f792, %f772;
	fma.rn.f32 	%f797, %f787, %f793, %f773;
	fma.rn.f32 	%f798, %f787, %f794, %f774;
	fma.rn.f32 	%f799, %f788, %f791, %f775;
	fma.rn.f32 	%f800, %f788, %f792, %f776;
	fma.rn.f32 	%f801, %f788, %f793, %f777;
	fma.rn.f32 	%f802, %f788, %f794, %f778;
	fma.rn.f32 	%f803, %f789, %f791, %f779;
	fma.rn.f32 	%f804, %f789, %f792, %f780;
	fma.rn.f32 	%f805, %f789, %f793, %f781;
	fma.rn.f32 	%f806, %f789, %f794, %f782;
	fma.rn.f32 	%f807, %f790, %f791, %f783;
	fma.rn.f32 	%f808, %f790, %f792, %f784;
	fma.rn.f32 	%f809, %f790, %f793, %f785;
	fma.rn.f32 	%f810, %f790, %f794, %f786;
	ld.shared.f32 	%f811, [%r131+116];
	ld.shared.f32 	%f812, [%r131+244];
	ld.shared.f32 	%f813, [%r131+372];
	ld.shared.f32 	%f814, [%r131+500];
	ld.shared.f32 	%f815, [%r134+7424];
	ld.shared.f32 	%f816, [%r134+7428];
	ld.shared.f32 	%f817, [%r134+7432];
	ld.shared.f32 	%f818, [%r134+7436];
	fma.rn.f32 	%f819, %f811, %f815, %f795;
	fma.rn.f32 	%f820, %f811, %f816, %f796;
	fma.rn.f32 	%f821, %f811, %f817, %f797;
	fma.rn.f32 	%f822, %f811, %f818, %f798;
	fma.rn.f32 	%f823, %f812, %f815, %f799;
	fma.rn.f32 	%f824, %f812, %f816, %f800;
	fma.rn.f32 	%f825, %f812, %f817, %f801;
	fma.rn.f32 	%f826, %f812, %f818, %f802;
	fma.rn.f32 	%f827, %f813, %f815, %f803;
	fma.rn.f32 	%f828, %f813, %f816, %f804;
	fma.rn.f32 	%f829, %f813, %f817, %f805;
	fma.rn.f32 	%f830, %f813, %f818, %f806;
	fma.rn.f32 	%f831, %f814, %f815, %f807;
	fma.rn.f32 	%f832, %f814, %f816, %f808;
	fma.rn.f32 	%f833, %f814, %f817, %f809;
	fma.rn.f32 	%f834, %f814, %f818, %f810;
	ld.shared.f32 	%f835, [%r131+120];
	ld.shared.f32 	%f836, [%r131+248];
	ld.shared.f32 	%f837, [%r131+376];
	ld.shared.f32 	%f838, [%r131+504];
	ld.shared.f32 	%f839, [%r134+7680];
	ld.shared.f32 	%f840, [%r134+7684];
	ld.shared.f32 	%f841, [%r134+7688];
	ld.shared.f32 	%f842, [%r134+7692];
	fma.rn.f32 	%f843, %f835, %f839, %f819;
	fma.rn.f32 	%f844, %f835, %f840, %f820;
	fma.rn.f32 	%f845, %f835, %f841, %f821;
	fma.rn.f32 	%f846, %f835, %f842, %f822;
	fma.rn.f32 	%f847, %f836, %f839, %f823;
	fma.rn.f32 	%f848, %f836, %f840, %f824;
	fma.rn.f32 	%f849, %f836, %f841, %f825;
	fma.rn.f32 	%f850, %f836, %f842, %f826;
	fma.rn.f32 	%f851, %f837, %f839, %f827;
	fma.rn.f32 	%f852, %f837, %f840, %f828;
	fma.rn.f32 	%f853, %f837, %f841, %f829;
	fma.rn.f32 	%f854, %f837, %f842, %f830;
	fma.rn.f32 	%f855, %f838, %f839, %f831;
	fma.rn.f32 	%f856, %f838, %f840, %f832;
	fma.rn.f32 	%f857, %f838, %f841, %f833;
	fma.rn.f32 	%f858, %f838, %f842, %f834;
	ld.shared.f32 	%f859, [%r131+124];
	ld.shared.f32 	%f860, [%r131+252];
	ld.shared.f32 	%f861, [%r131+380];
	ld.shared.f32 	%f862, [%r131+508];
	ld.shared.f32 	%f863, [%r134+7936];
	ld.shared.f32 	%f864, [%r134+7940];
	ld.shared.f32 	%f865, [%r134+7944];
	ld.shared.f32 	%f866, [%r134+7948];
	fma.rn.f32 	%f946, %f859, %f863, %f843;
	fma.rn.f32 	%f945, %f859, %f864, %f844;
	fma.rn.f32 	%f944, %f859, %f865, %f845;
	fma.rn.f32 	%f943, %f859, %f866, %f846;
	fma.rn.f32 	%f942, %f860, %f863, %f847;
	fma.rn.f32 	%f941, %f860, %f864, %f848;
	fma.rn.f32 	%f940, %f860, %f865, %f849;
	fma.rn.f32 	%f939, %f860, %f866, %f850;
	fma.rn.f32 	%f938, %f861, %f863, %f851;
	fma.rn.f32 	%f937, %f861, %f864, %f852;
	fma.rn.f32 	%f936, %f861, %f865, %f853;
	fma.rn.f32 	%f935, %f861, %f866, %f854;
	fma.rn.f32 	%f934, %f862, %f863, %f855;
	fma.rn.f32 	%f933, %f862, %f864, %f856;
	fma.rn.f32 	%f932, %f862, %f865, %f857;
	fma.rn.f32 	%f931, %f862, %f866, %f858;
	bar.sync 	0;
	add.s32 	%r179, %r179, 32;
	add.s32 	%r178, %r178, 32;
	add.s32 	%r177, %r177, 32;
	add.s32 	%r176, %r176, 32;
	add.s32 	%r175, %r175, 32;
	add.s32 	%r174, %r174, 32;
	add.s32 	%r173, %r173, 32;
	add.s32 	%r172, %r172, 32;
	add.s32 	%r171, %r171, 32;
	add.s32 	%r61, %r170, 32;
	add.s32 	%r135, %r170, 16;
	shl.b32 	%r136, %r78, 5;
	add.s32 	%r169, %r169, %r136;
	add.s32 	%r168, %r168, 32;
	add.s32 	%r167, %r167, %r136;
	add.s32 	%r166, %r166, %r136;
	add.s32 	%r165, %r165, %r136;
	add.s32 	%r164, %r164, %r136;
	add.s32 	%r163, %r163, %r136;
	add.s32 	%r162, %r162, %r136;
	add.s32 	%r161, %r161, %r136;
	setp.lt.s32 	%p58, %r135, %r79;
	mov.u32 	%r170, %r61;
	@%p58 bra 	$L__BB0_2;
$L__BB0_81:
	mov.u32 	%r137, %ctaid.y;
	shl.b32 	%r139, %r137, 6;
	shl.b32 	%r140, %r1, 2;
	add.s32 	%r50, %r139, %r140;
	mov.u32 	%r141, %ctaid.x;
	shl.b32 	%r142, %r141, 6;
	shl.b32 	%r143, %r2, 2;
	add.s32 	%r51, %r142, %r143;
	mov.u32 	%r144, %nctaid.x;
	add.s32 	%r145, %r144, -1;
	setp.eq.s32 	%p59, %r141, %r145;
	mov.u32 	%r146, %nctaid.y;
	add.s32 	%r148, %r146, -1;
	setp.eq.s32 	%p60, %r137, %r148;
	or.pred  	%p2, %p59, %p60;
	@%p2 bra 	$L__BB0_82;
	bra.uni 	$L__BB0_84;
$L__BB0_82:
	setp.ge.s32 	%p61, %r50, %r77;
	setp.ge.s32 	%p62, %r51, %r78;
	or.pred  	%p63, %p61, %p62;
	@%p63 bra 	$L__BB0_85;
	mad.lo.s32 	%r150, %r51, %r77, %r50;
	mul.wide.s32 	%rd78, %r150, 4;
	add.s64 	%rd79, %rd3, %rd78;
	ld.global.f32 	%f869, [%rd79];
	add.f32 	%f870, %f869, %f946;
	st.global.f32 	[%rd79], %f870;
	bra.uni 	$L__BB0_85;
$L__BB0_84:
	mad.lo.s32 	%r149, %r51, %r77, %r50;
	mul.wide.s32 	%rd76, %r149, 4;
	add.s64 	%rd77, %rd3, %rd76;
	ld.global.f32 	%f867, [%rd77];
	add.f32 	%f868, %f867, %f946;
	st.global.f32 	[%rd77], %f868;
$L__BB0_85:
	add.s32 	%r71, %r51, 1;
	@%p2 bra 	$L__BB0_87;
	mad.lo.s32 	%r151, %r71, %r77, %r50;
	mul.wide.s32 	%rd80, %r151, 4;
	add.s64 	%rd81, %rd3, %rd80;
	ld.global.f32 	%f871, [%rd81];
	add.f32 	%f872, %f871, %f945;
	st.global.f32 	[%rd81], %f872;
	bra.uni 	$L__BB0_89;
$L__BB0_87:
	setp.ge.s32 	%p64, %r50, %r77;
	setp.ge.s32 	%p65, %r71, %r78;
	or.pred  	%p66, %p64, %p65;
	@%p66 bra 	$L__BB0_89;
	mad.lo.s32 	%r152, %r71, %r77, %r50;
	mul.wide.s32 	%rd82, %r152, 4;
	add.s64 	%rd83, %rd3, %rd82;
	ld.global.f32 	%f873, [%rd83];
	add.f32 	%f874, %f873, %f945;
	st.global.f32 	[%rd83], %f874;
$L__BB0_89:
	add.s32 	%r72, %r51, 2;
	@%p2 bra 	$L__BB0_91;
	mad.lo.s32 	%r153, %r72, %r77, %r50;
	mul.wide.s32 	%rd84, %r153, 4;
	add.s64 	%rd85, %rd3, %rd84;
	ld.global.f32 	%f875, [%rd85];
	add.f32 	%f876, %f875, %f944;
	st.global.f32 	[%rd85], %f876;
	bra.uni 	$L__BB0_93;
$L__BB0_91:
	setp.ge.s32 	%p67, %r50, %r77;
	setp.ge.s32 	%p68, %r72, %r78;
	or.pred  	%p69, %p67, %p68;
	@%p69 bra 	$L__BB0_93;
	mad.lo.s32 	%r154, %r72, %r77, %r50;
	mul.wide.s32 	%rd86, %r154, 4;
	add.s64 	%rd87, %rd3, %rd86;
	ld.global.f32 	%f877, [%rd87];
	add.f32 	%f878, %f877, %f944;
	st.global.f32 	[%rd87], %f878;
$L__BB0_93:
	add.s32 	%r73, %r51, 3;
	@%p2 bra 	$L__BB0_95;
	mad.lo.s32 	%r155, %r73, %r77, %r50;
	mul.wide.s32 	%rd88, %r155, 4;
	add.s64 	%rd89, %rd3, %rd88;
	ld.global.f32 	%f879, [%rd89];
	add.f32 	%f880, %f879, %f943;
	st.global.f32 	[%rd89], %f880;
	bra.uni 	$L__BB0_97;
$L__BB0_95:
	setp.ge.s32 	%p70, %r50, %r77;
	setp.ge.s32 	%p71, %r73, %r78;
	or.pred  	%p72, %p70, %p71;
	@%p72 bra 	$L__BB0_97;
	mad.lo.s32 	%r156, %r73, %r77, %r50;
	mul.wide.s32 	%rd90, %r156, 4;
	add.s64 	%rd91, %rd3, %rd90;
	ld.global.f32 	%f881, [%rd91];
	add.f32 	%f882, %f881, %f943;
	st.global.f32 	[%rd91], %f882;
$L__BB0_97:
	add.s32 	%r74, %r50, 1;
	mul.lo.s32 	%r157, %r51, %r77;
	cvt.u64.u32 	%rd4, %r50;
	cvt.s64.s32 	%rd92, %r157;
	add.s64 	%rd93, %rd92, %rd4;
	shl.b64 	%rd94, %rd93, 2;
	add.s64 	%rd5, %rd3, %rd94;
	@%p2 bra 	$L__BB0_99;
	ld.global.f32 	%f883, [%rd5+4];
	add.f32 	%f884, %f883, %f942;
	st.global.f32 	[%rd5+4], %f884;
	bra.uni 	$L__BB0_101;
$L__BB0_99:
	setp.ge.s32 	%p73, %r74, %r77;
	setp.ge.s32 	%p74, %r51, %r78;
	or.pred  	%p75, %p73, %p74;
	@%p75 bra 	$L__BB0_101;
	ld.global.f32 	%f885, [%rd5+4];
	add.f32 	%f886, %f885, %f942;
	st.global.f32 	[%rd5+4], %f886;
$L__BB0_101:
	mul.lo.s32 	%r158, %r71, %r77;
	cvt.s64.s32 	%rd95, %r158;
	add.s64 	%rd96, %rd95, %rd4;
	shl.b64 	%rd97, %rd96, 2;
	add.s64 	%rd6, %rd3, %rd97;
	@%p2 bra 	$L__BB0_103;
	ld.global.f32 	%f887, [%rd6+4];
	add.f32 	%f888, %f887, %f941;
	st.global.f32 	[%rd6+4], %f888;
	bra.uni 	$L__BB0_105;
$L__BB0_103:
	setp.ge.s32 	%p76, %r74, %r77;
	setp.ge.s32 	%p77, %r71, %r78;
	or.pred  	%p78, %p76, %p77;
	@%p78 bra 	$L__BB0_105;
	ld.global.f32 	%f889, [%rd6+4];
	add.f32 	%f890, %f889, %f941;
	st.global.f32 	[%rd6+4], %f890;
$L__BB0_105:
	mul.lo.s32 	%r159, %r72, %r77;
	cvt.s64.s32 	%rd98, %r159;
	add.s64 	%rd99, %rd98, %rd4;
	shl.b64 	%rd100, %rd99, 2;
	add.s64 	%rd7, %rd3, %rd100;
	@%p2 bra 	$L__BB0_107;
	ld.global.f32 	%f891, [%rd7+4];
	add.f32 	%f892, %f891, %f940;
	st.global.f32 	[%rd7+4], %f892;
	bra.uni 	$L__BB0_109;
$L__BB0_107:
	setp.ge.s32 	%p79, %r74, %r77;
	setp.ge.s32 	%p80, %r72, %r78;
	or.pred  	%p81, %p79, %p80;
	@%p81 bra 	$L__BB0_109;
	ld.global.f32 	%f893, [%rd7+4];
	add.f32 	%f894, %f893, %f940;
	st.global.f32 	[%rd7+4], %f894;
$L__BB0_109:
	mul.lo.s32 	%r160, %r73, %r77;
	cvt.s64.s32 	%rd101, %r160;
	add.s64 	%rd102, %rd101, %rd4;
	shl.b64 	%rd103, %rd102, 2;
	add.s64 	%rd8, %rd3, %rd103;
	@%p2 bra 	$L__BB0_111;
	ld.global.f32 	%f895, [%rd8+4];
	add.f32 	%f896, %f895, %f939;
	st.global.f32 	[%rd8+4], %f896;
	bra.uni 	$L__BB0_113;
$L__BB0_111:
	setp.ge.s32 	%p82, %r74, %r77;
	setp.ge.s32 	%p83, %r73, %r78;
	or.pred  	%p84, %p82, %p83;
	@%p84 bra 	$L__BB0_113;
	ld.global.f32 	%f897, [%rd8+4];
	add.f32 	%f898, %f897, %f939;
	st.global.f32 	[%rd8+4], %f898;
$L__BB0_113:
	add.s32 	%r75, %r50, 2;
	@%p2 bra 	$L__BB0_115;
	ld.global.f32 	%f899, [%rd5+8];
	add.f32 	%f900, %f899, %f938;
	st.global.f32 	[%rd5+8], %f900;
	bra.uni 	$L__BB0_117;
$L__BB0_115:
	setp.ge.s32 	%p85, %r75, %r77;
	setp.ge.s32 	%p86, %r51, %r78;
	or.pred  	%p87, %p85, %p86;
	@%p87 bra 	$L__BB0_117;
	ld.global.f32 	%f901, [%rd5+8];
	add.f32 	%f902, %f901, %f938;
	st.global.f32 	[%rd5+8], %f902;
$L__BB0_117:
	@%p2 bra 	$L__BB0_119;
	ld.global.f32 	%f903, [%rd6+8];
	add.f32 	%f904, %f903, %f937;
	st.global.f32 	[%rd6+8], %f904;
	bra.uni 	$L__BB0_121;
$L__BB0_119:
	setp.ge.s32 	%p88, %r75, %r77;
	setp.ge.s32 	%p89, %r71, %r78;
	or.pred  	%p90, %p88, %p89;
	@%p90 bra 	$L__BB0_121;
	ld.global.f32 	%f905, [%rd6+8];
	add.f32 	%f906, %f905, %f937;
	st.global.f32 	[%rd6+8], %f906;
$L__BB0_121:
	@%p2 bra 	$L__BB0_123;
	ld.global.f32 	%f907, [%rd7+8];
	add.f32 	%f908, %f907, %f936;
	st.global.f32 	[%rd7+8], %f908;
	bra.uni 	$L__BB0_125;
$L__BB0_123:
	setp.ge.s32 	%p91, %r75, %r77;
	setp.ge.s32 	%p92, %r72, %r78;
	or.pred  	%p93, %p91, %p92;
	@%p93 bra 	$L__BB0_125;
	ld.global.f32 	%f909, [%rd7+8];
	add.f32 	%f910, %f909, %f936;
	st.global.f32 	[%rd7+8], %f910;
$L__BB0_125:
	@%p2 bra 	$L__BB0_127;
	ld.global.f32 	%f911, [%rd8+8];
	add.f32 	%f912, %f911, %f935;
	st.global.f32 	[%rd8+8], %f912;
	bra.uni 	$L__BB0_129;
$L__BB0_127:
	setp.ge.s32 	%p94, %r75, %r77;
	setp.ge.s32 	%p95, %r73, %r78;
	or.pred  	%p96, %p94, %p95;
	@%p96 bra 	$L__BB0_129;
	ld.global.f32 	%f913, [%rd8+8];
	add.f32 	%f914, %f913, %f935;
	st.global.f32 	[%rd8+8], %f914;
$L__BB0_129:
	add.s32 	%r76, %r50, 3;
	@%p2 bra 	$L__BB0_131;
	ld.global.f32 	%f915, [%rd5+12];
	add.f32 	%f916, %f915, %f934;
	st.global.f32 	[%rd5+12], %f916;
	bra.uni 	$L__BB0_133;
$L__BB0_131:
	setp.ge.s32 	%p97, %r76, %r77;
	setp.ge.s32 	%p98, %r51, %r78;
	or.pred  	%p99, %p97, %p98;
	@%p99 bra 	$L__BB0_133;
	ld.global.f32 	%f917, [%rd5+12];
	add.f32 	%f918, %f917, %f934;
	st.global.f32 	[%rd5+12], %f918;
$L__BB0_133:
	@%p2 bra 	$L__BB0_135;
	ld.global.f32 	%f919, [%rd6+12];
	add.f32 	%f920, %f919, %f933;
	st.global.f32 	[%rd6+12], %f920;
	bra.uni 	$L__BB0_137;
$L__BB0_135:
	setp.ge.s32 	%p100, %r76, %r77;
	setp.ge.s32 	%p101, %r71, %r78;
	or.pred  	%p102, %p100, %p101;
	@%p102 bra 	$L__BB0_137;
	ld.global.f32 	%f921, [%rd6+12];
	add.f32 	%f922, %f921, %f933;
	st.global.f32 	[%rd6+12], %f922;
$L__BB0_137:
	@%p2 bra 	$L__BB0_139;
	ld.global.f32 	%f923, [%rd7+12];
	add.f32 	%f924, %f923, %f932;
	st.global.f32 	[%rd7+12], %f924;
	bra.uni 	$L__BB0_141;
$L__BB0_139:
	setp.ge.s32 	%p103, %r76, %r77;
	setp.ge.s32 	%p104, %r72, %r78;
	or.pred  	%p105, %p103, %p104;
	@%p105 bra 	$L__BB0_141;
	ld.global.f32 	%f925, [%rd7+12];
	add.f32 	%f926, %f925, %f932;
	st.global.f32 	[%rd7+12], %f926;
$L__BB0_141:
	@%p2 bra 	$L__BB0_143;
	ld.global.f32 	%f927, [%rd8+12];
	add.f32 	%f928, %f927, %f931;
	st.global.f32 	[%rd8+12], %f928;
	bra.uni 	$L__BB0_145;
$L__BB0_143:
	setp.ge.s32 	%p106, %r76, %r77;
	setp.ge.s32 	%p107, %r73, %r78;
	or.pred  	%p108, %p106, %p107;
	@%p108 bra 	$L__BB0_145;
	ld.global.f32 	%f929, [%rd8+12];
	add.f32 	%f930, %f929, %f931;
	st.global.f32 	[%rd8+12], %f930;
$L__BB0_145:
	ret;

}


// ===== COMPILED SASS (sm_100) =====

	.target	sm_100

	.elftype	@"ET_EXEC"


//--------------------- .note.nv.tkinfo           --------------------------
	.section	.note.nv.tkinfo,"",@"SHT_NOTE"
	.sectionflags	@"SHF_NOTE_NV_TKINFO"
	.tkinfo
        /*0018*/ 	.word	0x00000002
        /*0030*/ 	.string	""
        /*0030*/ 	.string	"ptxas"
        /*0030*/ 	.string	"Cuda compilation tools, release 13.0, V13.0.88"
        /*0030*/ 	.string	"Build cuda_13.0.r13.0/compiler.36424714_0"
        /*0030*/ 	.string	"-arch sm_100 -m 64 "



//--------------------- .note.nv.cuinfo           --------------------------
	.section	.note.nv.cuinfo,"",@"SHT_NOTE"
	.sectionflags	@"SHF_NOTE_NV_CUINFO"
        /*0018*/ 	.short	0x0002
        /*001a*/ 	.short	0x0064
        /*001c*/ 	.short	0x0082
	.zero		2


//--------------------- .nv.info                  --------------------------
	.section	.nv.info,"",@"SHT_CUDA_INFO"
	.align	4


	//----- nvinfo : EIATTR_REGCOUNT
	.align		4
        /*0000*/ 	.byte	0x04, 0x2f
        /*0002*/ 	.short	(.L_1 - .L_0)
	.align		4
.L_0:
        /*0004*/ 	.word	index@(_Z10kernel_TTNILi64ELi32ELi64ELi4ELi4EEvPfS0_S0_iii)
        /*0008*/ 	.word	0x00000042


	//----- nvinfo : EIATTR_FRAME_SIZE
	.align		4
.L_1:
        /*000c*/ 	.byte	0x04, 0x11
        /*000e*/ 	.short	(.L_3 - .L_2)
	.align		4
.L_2:
        /*0010*/ 	.word	index@(_Z10kernel_TTNILi64ELi32ELi64ELi4ELi4EEvPfS0_S0_iii)
        /*0014*/ 	.word	0x00000000


	//----- nvinfo : EIATTR_MIN_STACK_SIZE
	.align		4
.L_3:
        /*0018*/ 	.byte	0x04, 0x12
        /*001a*/ 	.short	(.L_5 - .L_4)
	.align		4
.L_4:
        /*001c*/ 	.word	index@(_Z10kernel_TTNILi64ELi32ELi64ELi4ELi4EEvPfS0_S0_iii)
        /*0020*/ 	.word	0x00000000
.L_5:


//--------------------- .nv.compat                --------------------------
	.section	.nv.compat,"",@"SHT_CUDA_COMPAT_INFO"
	.align	4
        /*0000*/ 	.byte	0x02, 0x09, 0x00, 0x00, 0x02, 0x02, 0x01, 0x00, 0x02, 0x05, 0x05, 0x00, 0x03, 0x07, 0x01, 0x01
        /*0010*/ 	.byte	0x02, 0x03, 0x00, 0x00, 0x02, 0x06, 0x01, 0x00, 0x04, 0x0b, 0x08, 0x00, 0x09, 0x00, 0x00, 0x00
        /*0020*/ 	.byte	0x00, 0x00, 0x00, 0x00


//--------------------- .nv.info._Z10kernel_TTNILi64ELi32ELi64ELi4ELi4EEvPfS0_S0_iii --------------------------
	.section	.nv.info._Z10kernel_TTNILi64ELi32ELi64ELi4ELi4EEvPfS0_S0_iii,"",@"SHT_CUDA_INFO"
	.sectionflags	@""
	.align	4


	//----- nvinfo : EIATTR_CUDA_API_VERSION
	.align		4
        /*0000*/ 	.byte	0x04, 0x37
        /*0002*/ 	.short	(.L_7 - .L_6)
.L_6:
        /*0004*/ 	.word	0x00000082


	//----- nvinfo : EIATTR_KPARAM_INFO
	.align		4
.L_7:
        /*0008*/ 	.byte	0x04, 0x17
        /*000a*/ 	.short	(.L_9 - .L_8)
.L_8:
        /*000c*/ 	.word	0x00000000
        /*0010*/ 	.short	0x0005
        /*0012*/ 	.short	0x0020
        /*0014*/ 	.byte	0x00, 0xf0, 0x11, 0x00


	//----- nvinfo : EIATTR_KPARAM_INFO
	.align		4
.L_9:
        /*0018*/ 	.byte	0x04, 0x17
        /*001a*/ 	.short	(.L_11 - .L_10)
.L_10:
        /*001c*/ 	.word	0x00000000
        /*0020*/ 	.short	0x0004
        /*0022*/ 	.short	0x001c
        /*0024*/ 	.byte	0x00, 0xf0, 0x11, 0x00


	//----- nvinfo : EIATTR_KPARAM_INFO
	.align		4
.L_11:
        /*0028*/ 	.byte	0x04, 0x17
        /*002a*/ 	.short	(.L_13 - .L_12)
.L_12:
        /*002c*/ 	.word	0x00000000
        /*0030*/ 	.short	0x0003
        /*0032*/ 	.short	0x0018
        /*0034*/ 	.byte	0x00, 0xf0, 0x11, 0x00


	//----- nvinfo : EIATTR_KPARAM_INFO
	.align		4
.L_13:
        /*0038*/ 	.byte	0x04, 0x17
        /*003a*/ 	.short	(.L_15 - .L_14)
.L_14:
        /*003c*/ 	.word	0x00000000
        /*0040*/ 	.short	0x0002
        /*0042*/ 	.short	0x0010
        /*0044*/ 	.byte	0x00, 0xf5, 0x21, 0x00


	//----- nvinfo : EIATTR_KPARAM_INFO
	.align		4
.L_15:
        /*0048*/ 	.byte	0x04, 0x17
        /*004a*/ 	.short	(.L_17 - .L_16)
.L_16:
        /*004c*/ 	.word	0x00000000
        /*0050*/ 	.short	0x0001
        /*0052*/ 	.short	0x0008
        /*0054*/ 	.byte	0x00, 0xf5, 0x21, 0x00


	//----- nvinfo : EIATTR_KPARAM_INFO
	.align		4
.L_17:
        /*0058*/ 	.byte	0x04, 0x17
        /*005a*/ 	.short	(.L_19 - .L_18)
.L_18:
        /*005c*/ 	.word	0x00000000
        /*0060*/ 	.short	0x0000
        /*0062*/ 	.short	0x0000
        /*0064*/ 	.byte	0x00, 0xf5, 0x21, 0x00


	//----- nvinfo : EIATTR_SPARSE_MMA_MASK
	.align		4
.L_19:
        /*0068*/ 	.byte	0x03, 0x50
        /*006a*/ 	.short	0x0000


	//----- nvinfo : EIATTR_MAXREG_COUNT
	.align		4
        /*006c*/ 	.byte	0x03, 0x1b
        /*006e*/ 	.short	0x00ff


	//----- nvinfo : EIATTR_NUM_BARRIERS
	.align		4
        /*0070*/ 	.byte	0x02, 0x4c
        /*0072*/ 	.byte	0x01
	.zero		1


	//----- nvinfo : EIATTR_MERCURY_ISA_VERSION
	.align		4
        /*0074*/ 	.byte	0x03, 0x5f
        /*0076*/ 	.short	0x0101


	//----- nvinfo : EIATTR_VRC_CTA_INIT_COUNT
	.align		4
        /*0078*/ 	.byte	0x02, 0x4a
	.zero		1
	.zero		1


	//----- nvinfo : EIATTR_EXIT_INSTR_OFFSETS
	.align		4
        /*007c*/ 	.byte	0x04, 0x1c
        /*007e*/ 	.short	(.L_21 - .L_20)


	//   ....[0]....
.L_20:
        /*0080*/ 	.word	0x00004df0


	//   ....[1]....
        /*0084*/ 	.word	0x00004e30


	//   ....[2]....
        /*0088*/ 	.word	0x00004e70


	//----- nvinfo : EIATTR_CRS_STACK_SIZE
	.align		4
.L_21:
        /*008c*/ 	.byte	0x04, 0x1e
        /*008e*/ 	.short	(.L_23 - .L_22)
.L_22:
        /*0090*/ 	.word	0x00000000


	//----- nvinfo : EIATTR_CBANK_PARAM_SIZE
	.align		4
.L_23:
        /*0094*/ 	.byte	0x03, 0x19
        /*0096*/ 	.short	0x0024


	//----- nvinfo : EIATTR_PARAM_CBANK
	.align		4
        /*0098*/ 	.byte	0x04, 0x0a
        /*009a*/ 	.short	(.L_25 - .L_24)
	.align		4
.L_24:
        /*009c*/ 	.word	index@(.nv.constant0._Z10kernel_TTNILi64ELi32ELi64ELi4ELi4EEvPfS0_S0_iii)
        /*00a0*/ 	.short	0x0380
        /*00a2*/ 	.short	0x0024


	//----- nvinfo : EIATTR_SW_WAR
	.align		4
.L_25:
        /*00a4*/ 	.byte	0x04, 0x36
        /*00a6*/ 	.short	(.L_27 - .L_26)
.L_26:
        /*00a8*/ 	.word	0x00000008
.L_27:


//--------------------- .nv.callgraph             --------------------------
	.section	.nv.callgraph,"",@"SHT_CUDA_CALLGRAPH"
	.align	4
	.sectionentsize	8
	.align		4
        /*0000*/ 	.word	0x00000000
	.align		4
        /*0004*/ 	.word	0xffffffff
	.align		4
        /*0008*/ 	.word	0x00000000
	.align		4
        /*000c*/ 	.word	0xfffffffe
	.align		4
        /*0010*/ 	.word	0x00000000
	.align		4
        /*0014*/ 	.word	0xfffffffd
	.align		4
        /*0018*/ 	.word	0x00000000
	.align		4
        /*001c*/ 	.word	0xfffffffc


//--------------------- .text._Z10kernel_TTNILi64ELi32ELi64ELi4ELi4EEvPfS0_S0_iii --------------------------
	.section	.text._Z10kernel_TTNILi64ELi32ELi64ELi4ELi4EEvPfS0_S0_iii,"ax",@progbits
	.align	128
        .global         _Z10kernel_TTNILi64ELi32ELi64ELi4ELi4EEvPfS0_S0_iii
        .type           _Z10kernel_TTNILi64ELi32ELi64ELi4ELi4EEvPfS0_S0_iii,@function
        .size           _Z10kernel_TTNILi64ELi32ELi64ELi4ELi4EEvPfS0_S0_iii,(.L_x_109 - _Z10kernel_TTNILi64ELi32ELi64ELi4ELi4EEvPfS0_S0_iii)
        .other          _Z10kernel_TTNILi64ELi32ELi64ELi4ELi4EEvPfS0_S0_iii,@"STO_CUDA_ENTRY STV_DEFAULT"
_Z10kernel_TTNILi64ELi32ELi64ELi4ELi4EEvPfS0_S0_iii:
.text._Z10kernel_TTNILi64ELi32ELi64ELi4ELi4EEvPfS0_S0_iii:
[----:B------:R-:W-:Y:S01]  /*0000*/  LDC R1, c[0x0][0x37c] ;  /* 0x0000df00ff017b82 */ /* 0x000fe20000000800 */
[----:B------:R-:W0:Y:S01]  /*0010*/  LDCU UR14, c[0x0][0x3a0] ;  /* 0x00007400ff0e77ac */ /* 0x000e220008000800 */
[----:B------:R-:W1:Y:S01]  /*0020*/  S2R R8, SR_TID.Y ;  /* 0x0000000000087919 */ /* 0x000e620000002200 */
[----:B------:R-:W-:Y:S01]  /*0030*/  HFMA2 R15, -RZ, RZ, 0, 0 ;  /* 0x00000000ff0f7431 */ /* 0x000fe200000001ff */
[----:B------:R-:W-:Y:S02]  /*0040*/  CS2R R36, SRZ ;  /* 0x0000000000247805 */ /* 0x000fe4000001ff00 */
[----:B------:R-:W-:Y:S01]  /*0050*/  CS2R R60, SRZ ;  /* 0x00000000003c7805 */ /* 0x000fe2000001ff00 */
[----:B------:R-:W2:Y:S01]  /*0060*/  S2R R3, SR_TID.X ;  /* 0x0000000000037919 */ /* 0x000ea20000002100 */
[----:B------:R-:W-:Y:S02]  /*0070*/  CS2R R58, SRZ ;  /* 0x00000000003a7805 */ /* 0x000fe4000001ff00 */
[----:B------:R-:W-:-:S02]  /*0080*/  CS2R R54, SRZ ;  /* 0x0000000000367805 */ /* 0x000fc4000001ff00 */
[----:B------:R-:W-:Y:S02]  /*0090*/  CS2R R38, SRZ ;  /* 0x0000000000267805 */ /* 0x000fe4000001ff00 */
[----:B------:R-:W-:Y:S02]  /*00a0*/  MOV R12, RZ ;  /* 0x000000ff000c7202 */ /* 0x000fe40000000f00 */
[----:B------:R-:W-:Y:S02]  /*00b0*/  CS2R R62, SRZ ;  /* 0x00000000003e7805 */ /* 0x000fe4000001ff00 */
[----:B------:R-:W-:Y:S01]  /*00c0*/  CS2R R56, SRZ ;  /* 0x0000000000387805 */ /* 0x000fe2000001ff00 */
[----:B------:R-:W3:Y:S01]  /*00d0*/  LDCU.64 UR10, c[0x0][0x358] ;  /* 0x00006b00ff0a77ac */ /* 0x000ee20008000a00 */
[----:B0-----:R-:W-:-:S09]  /*00e0*/  UISETP.GE.AND UP0, UPT, UR14, 0x1, UPT ;  /* 0x000000010e00788c */ /* 0x001fd2000bf06270 */
[----:B------:R-:W-:Y:S05]  /*00f0*/  BRA.U !UP0, `(.L_x_0) ;  /* 0x0000003908e07547 */ /* 0x000fea000b800000 */
[----:B------:R-:W0:Y:S01]  /*0100*/  S2UR UR12, SR_CTAID.Y ;  /* 0x00000000000c79c3 */ /* 0x000e220000002600 */
[----:B------:R-:W4:Y:S01]  /*0110*/  LDCU UR15, c[0x0][0x39c] ;  /* 0x00007380ff0f77ac */ /* 0x000f220008000800 */
[----:B-12---:R-:W-:Y:S02]  /*0120*/  LEA R8, R8, R3, 0x4 ;  /* 0x0000000308087211 */ /* 0x006fe400078e20ff */
[----:B------:R-:W-:Y:S01]  /*0130*/  MOV R46, UR14 ;  /* 0x0000000e002e7c02 */ /* 0x000fe20008000f00 */
[----:B------:R-:W1:Y:S01]  /*0140*/  LDCU UR6, c[0x0][0x370] ;  /* 0x00006e00ff0677ac */ /* 0x000e620008000800 */
[C---:B------:R-:W-:Y:S02]  /*0150*/  LOP3.LUT R51, R8.reuse, 0x1f, RZ, 0xc0, !PT ;  /* 0x0000001f08337812 */ /* 0x040fe400078ec0ff */
[----:B------:R-:W2:Y:S01]  /*0160*/  S2UR UR13, SR_CTAID.X ;  /* 0x00000000000d79c3 */ /* 0x000ea20000002500 */
[----:B------:R-:W-:Y:S01]  /*0170*/  SHF.R.U32.HI R50, RZ, 0x6, R8 ;  /* 0x00000006ff327819 */ /* 0x000fe20000011608 */
[----:B------:R-:W-:Y:S01]  /*0180*/  UMOV UR4, 0x400 ;  /* 0x0000040000047882 */ /* 0x000fe20000000000 */
[----:B------:R-:W-:Y:S01]  /*0190*/  LOP3.LUT R6, R8, 0x3f, RZ, 0xc0, !PT ;  /* 0x0000003f08067812 */ /* 0x000fe200078ec0ff */
[----:B------:R-:W-:Y:S01]  /*01a0*/  UIADD3 UR9, UPT, UPT, UR14, -0x20, URZ ;  /* 0xffffffe00e097890 */ /* 0x000fe2000fffe0ff */
[C---:B------:R-:W-:Y:S01]  /*01b0*/  IADD3 R7, PT, PT, R50.reuse, 0x14, RZ ;  /* 0x0000001432077810 */ /* 0x040fe20007ffe0ff */
[----:B------:R-:W1:Y:S01]  /*01c0*/  LDCU UR16, c[0x0][0x39c] ;  /* 0x00007380ff1077ac */ /* 0x000e620008000800 */
[C---:B------:R-:W-:Y:S01]  /*01d0*/  IADD3 R2, PT, PT, R50.reuse, 0xc, RZ ;  /* 0x0000000c32027810 */ /* 0x040fe20007ffe0ff */
[----:B------:R-:W5:Y:S01]  /*01e0*/  S2UR UR5, SR_CgaCtaId ;  /* 0x00000000000579c3 */ /* 0x000f620000008800 */
[C---:B------:R-:W-:Y:S01]  /*01f0*/  IADD3 R4, PT, PT, R50.reuse, 0x10, RZ ;  /* 0x0000001032047810 */ /* 0x040fe20007ffe0ff */
[----:B------:R-:W1:Y:S01]  /*0200*/  LDCU UR17, c[0x0][0x3a0] ;  /* 0x00007400ff1177ac */ /* 0x000e620008000800 */
[----:B------:R-:W-:-:S02]  /*0210*/  IADD3 R0, PT, PT, R50, 0x8, RZ ;  /* 0x0000000832007810 */ /* 0x000fc40007ffe0ff */
[C---:B------:R-:W-:Y:S02]  /*0220*/  IADD3 R9, PT, PT, R50.reuse, 0x18, RZ ;  /* 0x0000001832097810 */ /* 0x040fe40007ffe0ff */
[C---:B------:R-:W-:Y:S01]  /*0230*/  IADD3 R11, PT, PT, R50.reuse, 0x1c, RZ ;  /* 0x0000001c320b7810 */ /* 0x040fe20007ffe0ff */
[----:B0-----:R-:W-:Y:S01]  /*0240*/  USHF.L.U32 UR7, UR12, 0x6, URZ ;  /* 0x000000060c077899 */ /* 0x001fe200080006ff */
[----:B------:R-:W-:Y:S02]  /*0250*/  IADD3 R13, PT, PT, R50, 0x4, RZ ;  /* 0x00000004320d7810 */ /* 0x000fe40007ffe0ff */
[----:B------:R-:W-:-:S03]  /*0260*/  MOV R36, RZ ;  /* 0x000000ff00247202 */ /* 0x000fc60000000f00 */
[----:B------:R-:W-:Y:S01]  /*0270*/  LEA.HI R10, R8, UR7, RZ, 0x1b ;  /* 0x00000007080a7c11 */ /* 0x000fe2000f8fd8ff */
[----:B--2---:R-:W-:-:S04]  /*0280*/  USHF.L.U32 UR8, UR13, 0x6, URZ ;  /* 0x000000060d087899 */ /* 0x004fc800080006ff */
[----:B------:R-:W-:Y:S01]  /*0290*/  IMAD R49, R10, UR14, R51 ;  /* 0x0000000e0a317c24 */ /* 0x000fe2000f8e0233 */
[----:B------:R-:W0:Y:S01]  /*02a0*/  LDCU UR14, c[0x0][0x398] ;  /* 0x00007300ff0e77ac */ /* 0x000e220008000800 */
[----:B------:R-:W-:-:S03]  /*02b0*/  MOV R17, UR8 ;  /* 0x0000000800117c02 */ /* 0x000fc60008000f00 */
[CC--:B------:R-:W-:Y:S01]  /*02c0*/  LEA R48, R46.reuse, R49.reuse, 0x5 ;  /* 0x000000312e307211 */ /* 0x0c0fe200078e28ff */
[----:B-----5:R-:W-:Y:S01]  /*02d0*/  ULEA UR5, UR5, UR4, 0x18 ;  /* 0x0000000405057291 */ /* 0x020fe2000f8ec0ff */
[CC--:B------:R-:W-:Y:S01]  /*02e0*/  LEA R44, R46.reuse, R49.reuse, 0x4 ;  /* 0x000000312e2c7211 */ /* 0x0c0fe200078e20ff */
[--C-:B----4-:R-:W-:Y:S01]  /*02f0*/  IMAD R7, R7, UR15, R17.reuse ;  /* 0x0000000f07077c24 */ /* 0x110fe2000f8e0211 */
[----:B------:R-:W-:Y:S01]  /*0300*/  LEA R47, R46, R48, 0x4 ;  /* 0x000000302e2f7211 */ /* 0x000fe200078e20ff */
[--C-:B------:R-:W-:Y:S01]  /*0310*/  IMAD R3, R2, UR15, R17.reuse ;  /* 0x0000000f02037c24 */ /* 0x100fe2000f8e0211 */
[----:B------:R-:W-:Y:S01]  /*0320*/  LEA R42, R46, R49, 0x3 ;  /* 0x000000312e2a7211 */ /* 0x000fe200078e18ff */
[--C-:B------:R-:W-:Y:S01]  /*0330*/  IMAD R5, R4, UR15, R17.reuse ;  /* 0x0000000f04057c24 */ /* 0x100fe2000f8e0211 */
[----:B------:R-:W-:Y:S01]  /*0340*/  IADD3 R2, PT, PT, R6, R7, RZ ;  /* 0x0000000706027210 */ /* 0x000fe20007ffe0ff */
[--C-:B------:R-:W-:Y:S01]  /*0350*/  IMAD R41, R0, UR15, R17.reuse ;  /* 0x0000000f00297c24 */ /* 0x100fe2000f8e0211 */
[C---:B------:R-:W-:Y:S01]  /*0360*/  IADD3 R40, PT, PT, R6.reuse, R3, RZ ;  /* 0x0000000306287210 */ /* 0x040fe20007ffe0ff */
[--C-:B------:R-:W-:Y:S01]  /*0370*/  IMAD R9, R9, UR15, R17.reuse ;  /* 0x0000000f09097c24 */ /* 0x100fe2000f8e0211 */
[C---:B------:R-:W-:Y:S01]  /*0380*/  IADD3 R0, PT, PT, R6.reuse, R5, RZ ;  /* 0x0000000506007210 */ /* 0x040fe20007ffe0ff */
[--C-:B------:R-:W-:Y:S01]  /*0390*/  IMAD R11, R11, UR15, R17.reuse ;  /* 0x0000000f0b0b7c24 */ /* 0x100fe2000f8e0211 */
[----:B------:R-:W-:Y:S01]  /*03a0*/  LOP3.LUT R7, R51, 0x7fe0, R8, 0xf8, !PT ;  /* 0x00007fe033077812 */ /* 0x000fe200078ef808 */
[--C-:B------:R-:W-:Y:S01]  /*03b0*/  IMAD R13, R13, UR15, R17.reuse ;  /* 0x0000000f0d0d7c24 */ /* 0x100fe2000f8e0211 */
[----:B------:R-:W-:Y:S01]  /*03c0*/  IADD3 R41, PT, PT, R6, R41, RZ ;  /* 0x0000002906297210 */ /* 0x000fe20007ffe0ff */
[----:B------:R-:W-:Y:S01]  /*03d0*/  IMAD R17, R50, UR15, R17 ;  /* 0x0000000f32117c24 */ /* 0x000fe2000f8e0211 */
[C---:B------:R-:W-:Y:S01]  /*03e0*/  IADD3 R3, PT, PT, R6.reuse, R9, RZ ;  /* 0x0000000906037210 */ /* 0x040fe20007ffe0ff */
[----:B-1----:R-:W-:Y:S01]  /*03f0*/  UIADD3 UR4, UPT, UPT, UR6, -0x1, URZ ;  /* 0xffffffff06047890 */ /* 0x002fe2000fffe0ff */
[----:B------:R-:W-:-:S02]  /*0400*/  IADD3 R4, PT, PT, R6, R11, RZ ;  /* 0x0000000b06047210 */ /* 0x000fc40007ffe0ff */
[----:B------:R-:W-:Y:S02]  /*0410*/  IADD3 R5, PT, PT, R6, R13, RZ ;  /* 0x0000000d06057210 */ /* 0x000fe40007ffe0ff */
[C---:B------:R-:W-:Y:S02]  /*0420*/  LEA R45, R46.reuse, R48, 0x3 ;  /* 0x000000302e2d7211 */ /* 0x040fe400078e18ff */
[----:B------:R-:W-:Y:S02]  /*0430*/  LEA R43, R46, R44, 0x3 ;  /* 0x0000002c2e2b7211 */ /* 0x000fe400078e18ff */
[----:B------:R-:W-:Y:S02]  /*0440*/  IADD3 R6, PT, PT, R6, R17, RZ ;  /* 0x0000001106067210 */ /* 0x000fe40007ffe0ff */
[----:B------:R-:W-:Y:S02]  /*0450*/  LEA R46, R46, R47, 0x3 ;  /* 0x0000002f2e2e7211 */ /* 0x000fe400078e18ff */
[----:B------:R-:W-:Y:S01]  /*0460*/  LEA R7, R7, UR5, 0x2 ;  /* 0x0000000507077c11 */ /* 0x000fe2000f8e10ff */
[----:B0-----:R-:W-:-:S06]  /*0470*/  UMOV UR5, 0x10 ;  /* 0x0000001000057882 */ /* 0x001fcc0000000000 */
.L_x_62:
[----:B------:R-:W0:Y:S01]  /*0480*/  LDCU UR6, c[0x0][0x374] ;  /* 0x00006e80ff0677ac */ /* 0x000e220008000800 */
[----:B------:R-:W-:Y:S01]  /*0490*/  HFMA2 R8, -RZ, RZ, 0, 2.384185791015625e-07 ;  /* 0x00000004ff087431 */ /* 0x000fe200000001ff */
[----:B------:R-:W-:-:S04]  /*04a0*/  UIADD3 UR7, UPT, UPT, UR5, -0x10, URZ ;  /* 0xfffffff005077890 */ /* 0x000fc8000fffe0ff */
[----:B------:R-:W-:Y:S02]  /*04b0*/  UISETP.GT.AND UP0, UPT, UR7, UR9, UPT ;  /* 0x000000090700728c */ /* 0x000fe4000bf04270 */
[----:B0-----:R-:W-:-:S04]  /*04c0*/  UIADD3 UR6, UPT, UPT, UR6, -0x1, URZ ;  /* 0xffffffff06067890 */ /* 0x001fc8000fffe0ff */
[----:B------:R-:W-:-:S06]  /*04d0*/  UISETP.EQ.OR UP1, UPT, UR12, UR6, UP0 ;  /* 0x000000060c00728c */ /* 0x000fcc0008722670 */
[----:B------:R-:W-:-:S05]  /*04e0*/  PLOP3.LUT P0, PT, PT, PT, UP1, 0x80, 0x8 ;  /* 0x000000000008781c */ /* 0x000fca0003f0f018 */
[----:B------:R-:W0:Y:S08]  /*04f0*/  @!UP1 LDCU.64 UR6, c[0x0][0x380] ;  /* 0x00007000ff0697ac */ /* 0x000e300008000a00 */
[----:B0-----:R-:W-:-:S06]  /*0500*/  @!P0 IMAD.WIDE.U32 R8, R49, R8, UR6 ;  /* 0x0000000631088e25 */ /* 0x001fcc000f8e0008 */
[----:B---3--:R0:W5:Y:S01]  /*0510*/  @!P0 LDG.E.CONSTANT R8, desc[UR10][R8.64] ;  /* 0x0000000a08088981 */ /* 0x008162000c1e9900 */
[----:B------:R-:W-:Y:S01]  /*0520*/  USHF.L.U32 UR6, UR12, 0x6, URZ ;  /* 0x000000060c067899 */ /* 0x000fe200080006ff */
[----:B------:R-:W1:Y:S01]  /*0530*/  S2R R52, SR_TID.X ;  /* 0x0000000000347919 */ /* 0x000e620000002100 */
[----:B------:R-:W1:Y:S02]  /*0540*/  S2R R53, SR_TID.Y ;  /* 0x0000000000357919 */ /* 0x000e640000002200 */
[----:B-1----:R-:W-:-:S04]  /*0550*/  LEA R11, R53, R52, 0x4 ;  /* 0x00000034350b7211 */ /* 0x002fc800078e20ff */
[----:B------:R-:W-:Y:S01]  /*0560*/  LEA.HI R10, R11, UR6, RZ, 0x1b ;  /* 0x000000060b0a7c11 */ /* 0x000fe2000f8fd8ff */
[----:B0-----:R-:W-:Y:S06]  /*0570*/  BRA.U !UP1, `(.L_x_1) ;  /* 0x0000000109247547 */ /* 0x001fec000b800000 */
[----:B------:R-:W-:Y:S01]  /*0580*/  ISETP.GE.AND P0, PT, R51, UR17, PT ;  /* 0x0000001133007c0c */ /* 0x000fe2000bf06270 */
[----:B------:R-:W-:Y:S01]  /*0590*/  BSSY.RECONVERGENT B0, `(.L_x_1) ;  /* 0x0000007000007945 */ /* 0x000fe20003800200 */
[----:B-----5:R-:W-:Y:S02]  /*05a0*/  MOV R8, RZ ;  /* 0x000000ff00087202 */ /* 0x020fe40000000f00 */
[----:B------:R-:W-:-:S13]  /*05b0*/  ISETP.GE.OR P0, PT, R10, UR14, P0 ;  /* 0x0000000e0a007c0c */ /* 0x000fda0008706670 */
[----:B------:R-:W-:Y:S05]  /*05c0*/  @P0 BRA `(.L_x_2) ;  /* 0x00000000000c0947 */ /* 0x000fea0003800000 */
[----:B------:R-:W0:Y:S02]  /*05d0*/  LDC.64 R8, c[0x0][0x380] ;  /* 0x0000e000ff087b82 */ /* 0x000e240000000a00 */
[----:B0-----:R-:W-:-:S06]  /*05e0*/  IMAD.WIDE.U32 R8, R49, 0x4, R8 ;  /* 0x0000000431087825 */ /* 0x001fcc00078e0008 */
[----:B------:R0:W5:Y:S02]  /*05f0*/  LDG.E.CONSTANT R8, desc[UR10][R8.64] ;  /* 0x0000000a08087981 */ /* 0x000164000c1e9900 */
.L_x_2:
[----:B------:R-:W-:Y:S05]  /*0600*/  BSYNC.RECONVERGENT B0 ;  /* 0x0000000000007941 */ /* 0x000fea0003800200 */
.L_x_1:
[----:B-----5:R1:W-:Y:S01]  /*0610*/  STS [R7], R8 ;  /* 0x0000000807007388 */ /* 0x0203e20000000800 */
[----:B------:R-:W-:Y:S05]  /*0620*/  BRA.U UP1, `(.L_x_3) ;  /* 0x0000000101147547 */ /* 0x000fea000b800000 */
[----:B01----:R-:W0:Y:S02]  /*0630*/  LDC.64 R8, c[0x0][0x380] ;  /* 0x0000e000ff087b82 */ /* 0x003e240000000a00 */
[----:B0-----:R-:W-:-:S06]  /*0640*/  IMAD.WIDE.U32 R8, R42, 0x4, R8 ;  /* 0x000000042a087825 */ /* 0x001fcc00078e0008 */
[----:B------:R-:W2:Y:S04]  /*0650*/  LDG.E.CONSTANT R8, desc[UR10][R8.64] ;  /* 0x0000000a08087981 */ /* 0x000ea8000c1e9900 */
[----:B--2---:R3:W-:Y:S01]  /*0660*/  STS [R7+0x400], R8 ;  /* 0x0004000807007388 */ /* 0x0047e20000000800 */
[----:B------:R-:W-:Y:S05]  /*0670*/  BRA `(.L_x_4) ;  /* 0x00000000002c7947 */ /* 0x000fea0003800000 */
.L_x_3:
[----:B------:R-:W-:Y:S01]  /*0680*/  ISETP.GE.AND P0, PT, R51, UR17, PT ;  /* 0x0000001133007c0c */ /* 0x000fe2000bf06270 */
[----:B------:R-:W-:Y:S01]  /*0690*/  BSSY.RECONVERGENT B0, `(.L_x_5) ;  /* 0x0000008000007945 */ /* 0x000fe20003800200 */
[----:B-1----:R-:W-:-:S04]  /*06a0*/  IADD3 R8, PT, PT, R10, 0x8, RZ ;  /* 0x000000080a087810 */ /* 0x002fc80007ffe0ff */
[----:B------:R-:W-:Y:S02]  /*06b0*/  ISETP.GE.OR P0, PT, R8, UR14, P0 ;  /* 0x0000000e08007c0c */ /* 0x000fe40008706670 */
[----:B------:R-:W-:-:S11]  /*06c0*/  MOV R8, RZ ;  /* 0x000000ff00087202 */ /* 0x000fd60000000f00 */
[----:B------:R-:W-:Y:S05]  /*06d0*/  @P0 BRA `(.L_x_6) ;  /* 0x00000000000c0947 */ /* 0x000fea0003800000 */
[----:B0-----:R-:W0:Y:S02]  /*06e0*/  LDC.64 R8, c[0x0][0x380] ;  /* 0x0000e000ff087b82 */ /* 0x001e240000000a00 */
[----:B0-----:R-:W-:-:S06]  /*06f0*/  IMAD.WIDE.U32 R8, R42, 0x4, R8 ;  /* 0x000000042a087825 */ /* 0x001fcc00078e0008 */
[----:B------:R1:W5:Y:S02]  /*0700*/  LDG.E.CONSTANT R8, desc[UR10][R8.64] ;  /* 0x0000000a08087981 */ /* 0x000364000c1e9900 */
.L_x_6:
[----:B------:R-:W-:Y:S05]  /*0710*/  BSYNC.RECONVERGENT B0 ;  /* 0x0000000000007941 */ /* 0x000fea0003800200 */
.L_x_5:
[----:B-----5:R2:W-:Y:S02]  /*0720*/  STS [R7+0x400], R8 ;  /* 0x0004000807007388 */ /* 0x0205e40000000800 */
.L_x_4:
[----:B------:R-:W-:Y:S05]  /*0730*/  BRA.U UP1, `(.L_x_7) ;  /* 0x0000000101147547 */ /* 0x000fea000b800000 */
[----:B0123--:R-:W0:Y:S02]  /*0740*/  LDC.64 R8, c[0x0][0x380] ;  /* 0x0000e000ff087b82 */ /* 0x00fe240000000a00 */
[----:B0-----:R-:W-:-:S06]  /*0750*/  IMAD.WIDE.U32 R8, R44, 0x4, R8 ;  /* 0x000000042c087825 */ /* 0x001fcc00078e0008 */
[----:B------:R-:W2:Y:S04]  /*0760*/  LDG.E.CONSTANT R8, desc[UR10][R8.64] ;  /* 0x0000000a08087981 */ /* 0x000ea8000c1e9900 */
[----:B--2---:R4:W-:Y:S01]  /*0770*/  STS [R7+0x800], R8 ;  /* 0x0008000807007388 */ /* 0x0049e20000000800 */
[----:B------:R-:W-:Y:S05]  /*0780*/  BRA `(.L_x_8) ;  /* 0x00000000002c7947 */ /* 0x000fea0003800000 */
.L_x_7:
[----:B------:R-:W-:Y:S01]  /*0790*/  ISETP.GE.AND P0, PT, R51, UR17, PT ;  /* 0x0000001133007c0c */ /* 0x000fe2000bf06270 */
[----:B------:R-:W-:Y:S01]  /*07a0*/  BSSY.RECONVERGENT B0, `(.L_x_9) ;  /* 0x0000008000007945 */ /* 0x000fe20003800200 */
[----:B--23--:R-:W-:-:S04]  /*07b0*/  IADD3 R8, PT, PT, R10, 0x10, RZ ;  /* 0x000000100a087810 */ /* 0x00cfc80007ffe0ff */
[----:B------:R-:W-:Y:S01]  /*07c0*/  ISETP.GE.OR P0, PT, R8, UR14, P0 ;  /* 0x0000000e08007c0c */ /* 0x000fe20008706670 */
[----:B------:R-:W-:-:S12]  /*07d0*/  HFMA2 R8, -RZ, RZ, 0, 0 ;  /* 0x00000000ff087431 */ /* 0x000fd800000001ff */
[----:B------:R-:W-:Y:S05]  /*07e0*/  @P0 BRA `(.L_x_10) ;  /* 0x00000000000c0947 */ /* 0x000fea0003800000 */
[----:B01----:R-:W0:Y:S02]  /*07f0*/  LDC.64 R8, c[0x0][0x380] ;  /* 0x0000e000ff087b82 */ /* 0x003e240000000a00 */
[----:B0-----:R-:W-:-:S06]  /*0800*/  IMAD.WIDE.U32 R8, R44, 0x4, R8 ;  /* 0x000000042c087825 */ /* 0x001fcc00078e0008 */
[----:B------:R2:W5:Y:S02]  /*0810*/  LDG.E.CONSTANT R8, desc[UR10][R8.64] ;  /* 0x0000000a08087981 */ /* 0x000564000c1e9900 */
.L_x_10:
[----:B------:R-:W-:Y:S05]  /*0820*/  BSYNC.RECONVERGENT B0 ;  /* 0x0000000000007941 */ /* 0x000fea0003800200 */
.L_x_9:
[----:B-----5:R3:W-:Y:S02]  /*0830*/  STS [R7+0x800], R8 ;  /* 0x0008000807007388 */ /* 0x0207e40000000800 */
.L_x_8:
[----:B------:R-:W-:Y:S05]  /*0840*/  BRA.U UP1, `(.L_x_11) ;  /* 0x0000000101147547 */ /* 0x000fea000b800000 */
[----:B01234-:R-:W0:Y:S02]  /*0850*/  LDC.64 R8, c[0x0][0x380] ;  /* 0x0000e000ff087b82 */ /* 0x01fe240000000a00 */
[----:B0-----:R-:W-:-:S06]  /*0860*/  IMAD.WIDE.U32 R8, R43, 0x4, R8 ;  /* 0x000000042b087825 */ /* 0x001fcc00078e0008 */
[----:B------:R-:W2:Y:S04]  /*0870*/  LDG.E.CONSTANT R8, desc[UR10][R8.64] ;  /* 0x0000000a08087981 */ /* 0x000ea8000c1e9900 */
[----:B--2---:R0:W-:Y:S01]  /*0880*/  STS [R7+0xc00], R8 ;  /* 0x000c000807007388 */ /* 0x0041e20000000800 */
[----:B------:R-:W-:Y:S05]  /*0890*/  BRA `(.L_x_12) ;  /* 0x00000000002c7947 */ /* 0x000fea0003800000 */
.L_x_11:
[----:B------:R-:W-:Y:S01]  /*08a0*/  ISETP.GE.AND P0, PT, R51, UR17, PT ;  /* 0x0000001133007c0c */ /* 0x000fe2000bf06270 */
[----:B------:R-:W-:Y:S01]  /*08b0*/  BSSY.RECONVERGENT B0, `(.L_x_13) ;  /* 0x0000008000007945 */ /* 0x000fe20003800200 */
[----:B---34-:R-:W-:-:S04]  /*08c0*/  IADD3 R8, PT, PT, R10, 0x18, RZ ;  /* 0x000000180a087810 */ /* 0x018fc80007ffe0ff */
[----:B------:R-:W-:Y:S02]  /*08d0*/  ISETP.GE.OR P0, PT, R8, UR14, P0 ;  /* 0x0000000e08007c0c */ /* 0x000fe40008706670 */
[----:B------:R-:W-:-:S11]  /*08e0*/  MOV R8, RZ ;  /* 0x000000ff00087202 */ /* 0x000fd60000000f00 */
[----:B------:R-:W-:Y:S05]  /*08f0*/  @P0 BRA `(.L_x_14) ;  /* 0x00000000000c0947 */ /* 0x000fea0003800000 */
[----:B012---:R-:W0:Y:S02]  /*0900*/  LDC.64 R8, c[0x0][0x380] ;  /* 0x0000e000ff087b82 */ /* 0x007e240000000a00 */
[----:B0-----:R-:W-:-:S06]  /*0910*/  IMAD.WIDE.U32 R8, R43, 0x4, R8 ;  /* 0x000000042b087825 */ /* 0x001fcc00078e0008 */
[----:B------:R3:W5:Y:S02]  /*0920*/  LDG.E.CONSTANT R8, desc[UR10][R8.64] ;  /* 0x0000000a08087981 */ /* 0x000764000c1e9900 */
.L_x_14:
[----:B------:R-:W-:Y:S05]  /*0930*/  BSYNC.RECONVERGENT B0 ;  /* 0x0000000000007941 */ /* 0x000fea0003800200 */
.L_x_13:
[----:B-----5:R4:W-:Y:S02]  /*0940*/  STS [R7+0xc00], R8 ;  /* 0x000c000807007388 */ /* 0x0209e40000000800 */
.L_x_12:
[----:B------:R-:W-:Y:S05]  /*0950*/  BRA.U UP1, `(.L_x_15) ;  /* 0x0000000101147547 */ /* 0x000fea000b800000 */
[----:B01234-:R-:W0:Y:S02]  /*0960*/  LDC.64 R8, c[0x0][0x380] ;  /* 0x0000e000ff087b82 */ /* 0x01fe240000000a00 */
[----:B0-----:R-:W-:-:S06]  /*0970*/  IMAD.WIDE.U32 R8, R48, 0x4, R8 ;  /* 0x0000000430087825 */ /* 0x001fcc00078e0008 */
[----:B------:R-:W2:Y:S04]  /*0980*/  LDG.E.CONSTANT R8, desc[UR10][R8.64] ;  /* 0x0000000a08087981 */ /* 0x000ea8000c1e9900 */
[----:B--2---:R0:W-:Y:S01]  /*0990*/  STS [R7+0x1000], R8 ;  /* 0x0010000807007388 */ /* 0x0041e20000000800 */
[----:B------:R-:W-:Y:S05]  /*09a0*/  BRA `(.L_x_16) ;  /* 0x00000000002c7947 */ /* 0x000fea0003800000 */
.L_x_15:
[----:B------:R-:W-:Y:S01]  /*09b0*/  ISETP.GE.AND P0, PT, R51, UR17, PT ;  /* 0x0000001133007c0c */ /* 0x000fe2000bf06270 */
[----:B------:R-:W-:Y:S01]  /*09c0*/  BSSY.RECONVERGENT B0, `(.L_x_17) ;  /* 0x0000008000007945 */ /* 0x000fe20003800200 */
[----:B0---4-:R-:W-:-:S04]  /*09d0*/  IADD3 R8, PT, PT, R10, 0x20, RZ ;  /* 0x000000200a087810 */ /* 0x011fc80007ffe0ff */
[----:B------:R-:W-:Y:S01]  /*09e0*/  ISETP.GE.OR P0, PT, R8, UR14, P0 ;  /* 0x0000000e08007c0c */ /* 0x000fe20008706670 */
[----:B------:R-:W-:-:S12]  /*09f0*/  HFMA2 R8, -RZ, RZ, 0, 0 ;  /* 0x00000000ff087431 */ /* 0x000fd800000001ff */
[----:B------:R-:W-:Y:S05]  /*0a00*/  @P0 BRA `(.L_x_18) ;  /* 0x00000000000c0947 */ /* 0x000fea0003800000 */
[----:B-123--:R-:W0:Y:S02]  /*0a10*/  LDC.64 R8, c[0x0][0x380] ;  /* 0x0000e000ff087b82 */ /* 0x00ee240000000a00 */
[----:B0-----:R-:W-:-:S06]  /*0a20*/  IMAD.WIDE.U32 R8, R48, 0x4, R8 ;  /* 0x0000000430087825 */ /* 0x001fcc00078e0008 */
[----:B------:R0:W5:Y:S02]  /*0a30*/  LDG.E.CONSTANT R8, desc[UR10][R8.64] ;  /* 0x0000000a08087981 */ /* 0x000164000c1e9900 */
.L_x_18:
[----:B------:R-:W-:Y:S05]  /*0a40*/  BSYNC.RECONVERGENT B0 ;  /* 0x0000000000007941 */ /* 0x000fea0003800200 */
.L_x_17:
[----:B-----5:R4:W-:Y:S02]  /*0a50*/  STS [R7+0x1000], R8 ;  /* 0x0010000807007388 */ /* 0x0209e40000000800 */
.L_x_16:
[----:B------:R-:W-:Y:S05]  /*0a60*/  BRA.U UP1, `(.L_x_19) ;  /* 0x0000000101147547 */ /* 0x000fea000b800000 */
[----:B01234-:R-:W0:Y:S02]  /*0a70*/  LDC.64 R8, c[0x0][0x380] ;  /* 0x0000e000ff087b82 */ /* 0x01fe240000000a00 */
[----:B0-----:R-:W-:-:S06]  /*0a80*/  IMAD.WIDE.U32 R8, R45, 0x4, R8 ;  /* 0x000000042d087825 */ /* 0x001fcc00078e0008 */
[----:B------:R-:W2:Y:S04]  /*0a90*/  LDG.E.CONSTANT R8, desc[UR10][R8.64] ;  /* 0x0000000a08087981 */ /* 0x000ea8000c1e9900 */
[----:B--2---:R0:W-:Y:S01]  /*0aa0*/  STS [R7+0x1400], R8 ;  /* 0x0014000807007388 */ /* 0x0041e20000000800 */
[----:B------:R-:W-:Y:S05]  /*0ab0*/  BRA `(.L_x_20) ;  /* 0x00000000002c7947 */ /* 0x000fea0003800000 */
.L_x_19:
[----:B------:R-:W-:Y:S01]  /*0ac0*/  ISETP.GE.AND P0, PT, R51, UR17, PT ;  /* 0x0000001133007c0c */ /* 0x000fe2000bf06270 */
[----:B------:R-:W-:Y:S01]  /*0ad0*/  BSSY.RECONVERGENT B0, `(.L_x_21) ;  /* 0x0000008000007945 */ /* 0x000fe20003800200 */
[----:B0---4-:R-:W-:-:S04]  /*0ae0*/  IADD3 R8, PT, PT, R10, 0x28, RZ ;  /* 0x000000280a087810 */ /* 0x011fc80007ffe0ff */
[----:B------:R-:W-:Y:S02]  /*0af0*/  ISETP.GE.OR P0, PT, R8, UR14, P0 ;  /* 0x0000000e08007c0c */ /* 0x000fe40008706670 */
[----:B------:R-:W-:-:S11]  /*0b00*/  MOV R8, RZ ;  /* 0x000000ff00087202 */ /* 0x000fd60000000f00 */
[----:B------:R-:W-:Y:S05]  /*0b10*/  @P0 BRA `(.L_x_22) ;  /* 0x00000000000c0947 */ /* 0x000fea0003800000 */
[----:B-123--:R-:W0:Y:S02]  /*0b20*/  LDC.64 R8, c[0x0][0x380] ;  /* 0x0000e000ff087b82 */ /* 0x00ee240000000a00 */
[----:B0-----:R-:W-:-:S06]  /*0b30*/  IMAD.WIDE.U32 R8, R45, 0x4, R8 ;  /* 0x000000042d087825 */ /* 0x001fcc00078e0008 */
[----:B------:R0:W5:Y:S02]  /*0b40*/  LDG.E.CONSTANT R8, desc[UR10][R8.64] ;  /* 0x0000000a08087981 */ /* 0x000164000c1e9900 */
.L_x_22:
[----:B------:R-:W-:Y:S05]  /*0b50*/  BSYNC.RECONVERGENT B0 ;  /* 0x0000000000007941 */ /* 0x000fea0003800200 */
.L_x_21:
[----:B-----5:R4:W-:Y:S02]  /*0b60*/  STS [R7+0x1400], R8 ;  /* 0x0014000807007388 */ /* 0x0209e40000000800 */
.L_x_20:
[----:B------:R-:W-:Y:S05]  /*0b70*/  BRA.U UP1, `(.L_x_23) ;  /* 0x0000000101147547 */ /* 0x000fea000b800000 */
[----:B01234-:R-:W0:Y:S02]  /*0b80*/  LDC.64 R8, c[0x0][0x380] ;  /* 0x0000e000ff087b82 */ /* 0x01fe240000000a00 */
[----:B0-----:R-:W-:-:S06]  /*0b90*/  IMAD.WIDE.U32 R8, R47, 0x4, R8 ;  /* 0x000000042f087825 */ /* 0x001fcc00078e0008 */
[----:B------:R-:W2:Y:S04]  /*0ba0*/  LDG.E.CONSTANT R8, desc[UR10][R8.64] ;  /* 0x0000000a08087981 */ /* 0x000ea8000c1e9900 */
[----:B--2---:R0:W-:Y:S01]  /*0bb0*/  STS [R7+0x1800], R8 ;  /* 0x0018000807007388 */ /* 0x0041e20000000800 */
[----:B------:R-:W-:Y:S05]  /*0bc0*/  BRA `(.L_x_24) ;  /* 0x00000000002c7947 */ /* 0x000fea0003800000 */
.L_x_23:
        /* <DEDUP_REMOVED lines=9> */
.L_x_26:
[----:B------:R-:W-:Y:S05]  /*0c60*/  BSYNC.RECONVERGENT B0 ;  /* 0x0000000000007941 */ /* 0x000fea0003800200 */
.L_x_25:
[----:B-----5:R4:W-:Y:S02]  /*0c70*/  STS [R7+0x1800], R8 ;  /* 0x0018000807007388 */ /* 0x0209e40000000800 */
.L_x_24:
[----:B------:R-:W-:Y:S05]  /*0c80*/  BRA.U UP1, `(.L_x_27) ;  /* 0x0000000101147547 */ /* 0x000fea000b800000 */
[----:B01234-:R-:W0:Y:S02]  /*0c90*/  LDC.64 R8, c[0x0][0x380] ;  /* 0x0000e000ff087b82 */ /* 0x01fe240000000a00 */
[----:B0-----:R-:W-:-:S06]  /*0ca0*/  IMAD.WIDE.U32 R8, R46, 0x4, R8 ;  /* 0x000000042e087825 */ /* 0x001fcc00078e0008 */
[----:B------:R-:W2:Y:S04]  /*0cb0*/  LDG.E.CONSTANT R8, desc[UR10][R8.64] ;  /* 0x0000000a08087981 */ /* 0x000ea8000c1e9900 */
[----:B--2---:R0:W-:Y:S01]  /*0cc0*/  STS [R7+0x1c00], R8 ;  /* 0x001c000807007388 */ /* 0x0041e20000000800 */
[----:B------:R-:W-:Y:S05]  /*0cd0*/  BRA `(.L_x_28) ;  /* 0x00000000002c7947 */ /* 0x000fea0003800000 */
.L_x_27:
[----:B------:R-:W-:Y:S01]  /*0ce0*/  ISETP.GE.AND P0, PT, R51, UR17, PT ;  /* 0x0000001133007c0c */ /* 0x000fe2000bf06270 */
[----:B------:R-:W-:Y:S01]  /*0cf0*/  BSSY.RECONVERGENT B0, `(.L_x_29) ;  /* 0x0000008000007945 */ /* 0x000fe20003800200 */
[----:B------:R-:W-:Y:S02]  /*0d00*/  IADD3 R10, PT, PT, R10, 0x38, RZ ;  /* 0x000000380a0a7810 */ /* 0x000fe40007ffe0ff */
[----:B0---4-:R-:W-:Y:S02]  /*0d10*/  MOV R8, RZ ;  /* 0x000000ff00087202 */ /* 0x011fe40000000f00 */
[----:B------:R-:W-:-:S13]  /*0d20*/  ISETP.GE.OR P0, PT, R10, UR14, P0 ;  /* 0x0000000e0a007c0c */ /* 0x000fda0008706670 */
[----:B------:R-:W-:Y:S05]  /*0d30*/  @P0 BRA `(.L_x_30) ;  /* 0x00000000000c0947 */ /* 0x000fea0003800000 */
[----:B-123--:R-:W0:Y:S02]  /*0d40*/  LDC.64 R8, c[0x0][0x380] ;  /* 0x0000e000ff087b82 */ /* 0x00ee240000000a00 */
[----:B0-----:R-:W-:-:S06]  /*0d50*/  IMAD.WIDE.U32 R8, R46, 0x4, R8 ;  /* 0x000000042e087825 */ /* 0x001fcc00078e0008 */
[----:B------:R0:W5:Y:S02]  /*0d60*/  LDG.E.CONSTANT R8, desc[UR10][R8.64] ;  /* 0x0000000a08087981 */ /* 0x000164000c1e9900 */
.L_x_30:
[----:B------:R-:W-:Y:S05]  /*0d70*/  BSYNC.RECONVERGENT B0 ;  /* 0x0000000000007941 */ /* 0x000fea0003800200 */
.L_x_29:
[----:B-----5:R4:W-:Y:S02]  /*0d80*/  STS [R7+0x1c00], R8 ;  /* 0x001c000807007388 */ /* 0x0209e40000000800 */
.L_x_28:
[----:B------:R-:W-:Y:S01]  /*0d90*/  UISETP.EQ.OR UP0, UPT, UR13, UR4, UP0 ;  /* 0x000000040d00728c */ /* 0x000fe20008702670 */
[----:B------:R-:W-:Y:S01]  /*0da0*/  BSSY.RECONVERGENT B0, `(.L_x_31) ;  /* 0x0000010000007945 */ /* 0x000fe20003800200 */
[----:B------:R-:W-:-:S06]  /*0db0*/  USHF.L.U32 UR6, UR13, 0x6, URZ ;  /* 0x000000060d067899 */ /* 0x000fcc00080006ff */
[----:B------:R-:W-:-:S04]  /*0dc0*/  MOV R10, UR6 ;  /* 0x00000006000a7c02 */ /* 0x000fc80008000f00 */
[----:B------:R-:W-:Y:S01]  /*0dd0*/  LOP3.LUT R10, R10, 0x3f, R11, 0xf8, !PT ;  /* 0x0000003f0a0a7812 */ /* 0x000fe200078ef80b */
[----:B------:R-:W-:Y:S06]  /*0de0*/  BRA.U !UP0, `(.L_x_32) ;  /* 0x0000000108207547 */ /* 0x000fec000b800000 */
[----:B------:R-:W-:Y:S01]  /*0df0*/  ISETP.GE.AND P0, PT, R10, UR16, PT ;  /* 0x000000100a007c0c */ /* 0x000fe2000bf06270 */
[----:B0---4-:R-:W-:-:S03]  /*0e00*/  HFMA2 R8, -RZ, RZ, 0, 0 ;  /* 0x00000000ff087431 */ /* 0x011fc600000001ff */
[----:B------:R-:W-:-:S13]  /*0e10*/  ISETP.GE.OR P0, PT, R50, UR17, P0 ;  /* 0x0000001132007c0c */ /* 0x000fda0008706670 */
[----:B------:R-:W-:Y:S05]  /*0e20*/  @P0 BRA `(.L_x_33) ;  /* 0x00000000001c0947 */ /* 0x000fea0003800000 */
[----:B-123--:R-:W0:Y:S02]  /*0e30*/  LDC.64 R8, c[0x0][0x388] ;  /* 0x0000e200ff087b82 */ /* 0x00ee240000000a00 */
[----:B0-----:R-:W-:-:S06]  /*0e40*/  IMAD.WIDE R8, R6, 0x4, R8 ;  /* 0x0000000406087825 */ /* 0x001fcc00078e0208 */
[----:B------:R4:W5:Y:S01]  /*0e50*/  LDG.E.CONSTANT R8, desc[UR10][R8.64] ;  /* 0x0000000a08087981 */ /* 0x000962000c1e9900 */
[----:B------:R-:W-:Y:S05]  /*0e60*/  BRA `(.L_x_33) ;  /* 0x00000000000c7947 */ /* 0x000fea0003800000 */
.L_x_32:
[----:B01234-:R-:W0:Y:S02]  /*0e70*/  LDC.64 R8, c[0x0][0x388] ;  /* 0x0000e200ff087b82 */ /* 0x01fe240000000a00 */
[----:B0-----:R-:W-:-:S06]  /*0e80*/  IMAD.WIDE R8, R6, 0x4, R8 ;  /* 0x0000000406087825 */ /* 0x001fcc00078e0208 */
[----:B------:R0:W5:Y:S02]  /*0e90*/  LDG.E.CONSTANT R8, desc[UR10][R8.64] ;  /* 0x0000000a08087981 */ /* 0x000164000c1e9900 */
.L_x_33:
[----:B------:R-:W-:Y:S05]  /*0ea0*/  BSYNC.RECONVERGENT B0 ;  /* 0x0000000000007941 */ /* 0x000fea0003800200 */
.L_x_31:
[----:B------:R-:W1:Y:S01]  /*0eb0*/  S2UR UR7, SR_CgaCtaId ;  /* 0x00000000000779c3 */ /* 0x000e620000008800 */
[----:B------:R-:W-:Y:S02]  /*0ec0*/  UMOV UR6, 0x400 ;  /* 0x0000040000067882 */ /* 0x000fe40000000000 */
[----:B------:R-:W-:-:S04]  /*0ed0*/  UIADD3 UR6, UPT, UPT, UR6, 0x2000, URZ ;  /* 0x0000200006067890 */ /* 0x000fc8000fffe0ff */
[----:B-1----:R-:W-:-:S06]  /*0ee0*/  ULEA UR6, UR7, UR6, 0x18 ;  /* 0x0000000607067291 */ /* 0x002fcc000f8ec0ff */
[----:B------:R-:W-:-:S05]  /*0ef0*/  LEA R11, R11, UR6, 0x2 ;  /* 0x000000060b0b7c11 */ /* 0x000fca000f8e10ff */
[----:B-----5:R1:W-:Y:S01]  /*0f00*/  STS [R11], R8 ;  /* 0x000000080b007388 */ /* 0x0203e20000000800 */
[----:B------:R-:W-:Y:S05]  /*0f10*/  BRA.U UP0, `(.L_x_34) ;  /* 0x0000000100147547 */ /* 0x000fea000b800000 */
[----:B01234-:R-:W0:Y:S02]  /*0f20*/  LDC.64 R8, c[0x0][0x388] ;  /* 0x0000e200ff087b82 */ /* 0x01fe240000000a00 */
[----:B0-----:R-:W-:-:S06]  /*0f30*/  IMAD.WIDE R8, R5, 0x4, R8 ;  /* 0x0000000405087825 */ /* 0x001fcc00078e0208 */
[----:B------:R-:W2:Y:S04]  /*0f40*/  LDG.E.CONSTANT R8, desc[UR10][R8.64] ;  /* 0x0000000a08087981 */ /* 0x000ea8000c1e9900 */
[----:B--2---:R0:W-:Y:S01]  /*0f50*/  STS [R11+0x400], R8 ;  /* 0x000400080b007388 */ /* 0x0041e20000000800 */
[----:B------:R-:W-:Y:S05]  /*0f60*/  BRA `(.L_x_35) ;  /* 0x00000000002c7947 */ /* 0x000fea0003800000 */
.L_x_34:
[----:B------:R-:W-:Y:S01]  /*0f70*/  ISETP.GE.AND P0, PT, R10, UR16, PT ;  /* 0x000000100a007c0c */ /* 0x000fe2000bf06270 */
[----:B------:R-:W-:Y:S01]  /*0f80*/  BSSY.RECONVERGENT B0, `(.L_x_36) ;  /* 0x0000008000007945 */ /* 0x000fe20003800200 */
[----:B-1----:R-:W-:-:S04]  /*0f90*/  IADD3 R8, PT, PT, R50, 0x4, RZ ;  /* 0x0000000432087810 */ /* 0x002fc80007ffe0ff */
[----:B------:R-:W-:Y:S02]  /*0fa0*/  ISETP.GE.OR P0, PT, R8, UR17, P0 ;  /* 0x0000001108007c0c */ /* 0x000fe40008706670 */
[----:B------:R-:W-:-:S11]  /*0fb0*/  MOV R8, RZ ;  /* 0x000000ff00087202 */ /* 0x000fd60000000f00 */
[----:B------:R-:W-:Y:S05]  /*0fc0*/  @P0 BRA `(.L_x_37) ;  /* 0x00000000000c0947 */ /* 0x000fea0003800000 */
[----:B0-234-:R-:W0:Y:S02]  /*0fd0*/  LDC.64 R8, c[0x0][0x388] ;  /* 0x0000e200ff087b82 */ /* 0x01de240000000a00 */
[----:B0-----:R-:W-:-:S06]  /*0fe0*/  IMAD.WIDE R8, R5, 0x4, R8 ;  /* 0x0000000405087825 */ /* 0x001fcc00078e0208 */
[----:B------:R1:W5:Y:S02]  /*0ff0*/  LDG.E.CONSTANT R8, desc[UR10][R8.64] ;  /* 0x0000000a08087981 */ /* 0x000364000c1e9900 */
.L_x_37:
[----:B------:R-:W-:Y:S05]  /*1000*/  BSYNC.RECONVERGENT B0 ;  /* 0x0000000000007941 */ /* 0x000fea0003800200 */
.L_x_36:
[----:B-----5:R0:W-:Y:S02]  /*1010*/  STS [R11+0x400], R8 ;  /* 0x000400080b007388 */ /* 0x0201e40000000800 */
.L_x_35:
[----:B------:R-:W-:Y:S05]  /*1020*/  BRA.U UP0, `(.L_x_38) ;  /* 0x0000000100147547 */ /* 0x000fea000b800000 */
[----:B01234-:R-:W0:Y:S02]  /*1030*/  LDC.64 R8, c[0x0][0x388] ;  /* 0x0000e200ff087b82 */ /* 0x01fe240000000a00 */
[----:B0-----:R-:W-:-:S06]  /*1040*/  IMAD.WIDE R8, R41, 0x4, R8 ;  /* 0x0000000429087825 */ /* 0x001fcc00078e0208 */
[----:B------:R-:W2:Y:S04]  /*1050*/  LDG.E.CONSTANT R8, desc[UR10][R8.64] ;  /* 0x0000000a08087981 */ /* 0x000ea8000c1e9900 */
[----:B--2---:R0:W-:Y:S01]  /*1060*/  STS [R11+0x800], R8 ;  /* 0x000800080b007388 */ /* 0x0041e20000000800 */
[----:B------:R-:W-:Y:S05]  /*1070*/  BRA `(.L_x_39) ;  /* 0x00000000002c7947 */ /* 0x000fea0003800000 */
.L_x_38:
[----:B------:R-:W-:Y:S01]  /*1080*/  ISETP.GE.AND P0, PT, R10, UR16, PT ;  /* 0x000000100a007c0c */ /* 0x000fe2000bf06270 */
[----:B------:R-:W-:Y:S01]  /*1090*/  BSSY.RECONVERGENT B0, `(.L_x_40) ;  /* 0x0000008000007945 */ /* 0x000fe20003800200 */
[----:B0-----:R-:W-:-:S04]  /*10a0*/  IADD3 R8, PT, PT, R50, 0x8, RZ ;  /* 0x0000000832087810 */ /* 0x001fc80007ffe0ff */
[----:B------:R-:W-:Y:S01]  /*10b0*/  ISETP.GE.OR P0, PT, R8, UR17, P0 ;  /* 0x0000001108007c0c */ /* 0x000fe20008706670 */
[----:B------:R-:W-:-:S12]  /*10c0*/  HFMA2 R8, -RZ, RZ, 0, 0 ;  /* 0x00000000ff087431 */ /* 0x000fd800000001ff */
[----:B------:R-:W-:Y:S05]  /*10d0*/  @P0 BRA `(.L_x_41) ;  /* 0x00000000000c0947 */ /* 0x000fea0003800000 */
[----:B-1234-:R-:W0:Y:S02]  /*10e0*/  LDC.64 R8, c[0x0][0x388] ;  /* 0x0000e200ff087b82 */ /* 0x01ee240000000a00 */
[----:B0-----:R-:W-:-:S06]  /*10f0*/  IMAD.WIDE R8, R41, 0x4, R8 ;  /* 0x0000000429087825 */ /* 0x001fcc00078e0208 */
[----:B------:R0:W5:Y:S02]  /*1100*/  LDG.E.CONSTANT R8, desc[UR10][R8.64] ;  /* 0x0000000a08087981 */ /* 0x000164000c1e9900 */
.L_x_41:
[----:B------:R-:W-:Y:S05]  /*1110*/  BSYNC.RECONVERGENT B0 ;  /* 0x0000000000007941 */ /* 0x000fea0003800200 */
.L_x_40:
[----:B-----5:R0:W-:Y:S02]  /*1120*/  STS [R11+0x800], R8 ;  /* 0x000800080b007388 */ /* 0x0201e40000000800 */
.L_x_39:
[----:B------:R-:W-:Y:S05]  /*1130*/  BRA.U UP0, `(.L_x_42) ;  /* 0x0000000100147547 */ /* 0x000fea000b800000 */
[----:B01234-:R-:W0:Y:S02]  /*1140*/  LDC.64 R8, c[0x0][0x388] ;  /* 0x0000e200ff087b82 */ /* 0x01fe240000000a00 */
[----:B0-----:R-:W-:-:S06]  /*1150*/  IMAD.WIDE R8, R40, 0x4, R8 ;  /* 0x0000000428087825 */ /* 0x001fcc00078e0208 */
[----:B------:R-:W2:Y:S04]  /*1160*/  LDG.E.CONSTANT R8, desc[UR10][R8.64] ;  /* 0x0000000a08087981 */ /* 0x000ea8000c1e9900 */
[----:B--2---:R0:W-:Y:S01]  /*1170*/  STS [R11+0xc00], R8 ;  /* 0x000c00080b007388 */ /* 0x0041e20000000800 */
[----:B------:R-:W-:Y:S05]  /*1180*/  BRA `(.L_x_43) ;  /* 0x00000000002c7947 */ /* 0x000fea0003800000 */
.L_x_42:
[----:B------:R-:W-:Y:S01]  /*1190*/  ISETP.GE.AND P0, PT, R10, UR16, PT ;  /* 0x000000100a007c0c */ /* 0x000fe2000bf06270 */
[----:B------:R-:W-:Y:S01]  /*11a0*/  BSSY.RECONVERGENT B0, `(.L_x_44) ;  /* 0x0000008000007945 */ /* 0x000fe20003800200 */
[----:B0-----:R-:W-:-:S04]  /*11b0*/  IADD3 R8, PT, PT, R50, 0xc, RZ ;  /* 0x0000000c32087810 */ /* 0x001fc80007ffe0ff */
[----:B------:R-:W-:Y:S02]  /*11c0*/  ISETP.GE.OR P0, PT, R8, UR17, P0 ;  /* 0x0000001108007c0c */ /* 0x000fe40008706670 */
[----:B------:R-:W-:-:S11]  /*11d0*/  MOV R8, RZ ;  /* 0x000000ff00087202 */ /* 0x000fd60000000f00 */
[----:B------:R-:W-:Y:S05]  /*11e0*/  @P0 BRA `(.L_x_45) ;  /* 0x00000000000c0947 */ /* 0x000fea0003800000 */
[----:B-1234-:R-:W0:Y:S02]  /*11f0*/  LDC.64 R8, c[0x0][0x388] ;  /* 0x0000e200ff087b82 */ /* 0x01ee240000000a00 */
[----:B0-----:R-:W-:-:S06]  /*1200*/  IMAD.WIDE R8, R40, 0x4, R8 ;  /* 0x0000000428087825 */ /* 0x001fcc00078e0208 */
[----:B------:R0:W5:Y:S02]  /*1210*/  LDG.E.CONSTANT R8, desc[UR10][R8.64] ;  /* 0x0000000a08087981 */ /* 0x000164000c1e9900 */
.L_x_45:
[----:B------:R-:W-:Y:S05]  /*1220*/  BSYNC.RECONVERGENT B0 ;  /* 0x0000000000007941 */ /* 0x000fea0003800200 */
.L_x_44:
[----:B-----5:R0:W-:Y:S02]  /*1230*/  STS [R11+0xc00], R8 ;  /* 0x000c00080b007388 */ /* 0x0201e40000000800 */
.L_x_43:
[----:B------:R-:W-:Y:S05]  /*1240*/  BRA.U UP0, `(.L_x_46) ;  /* 0x0000000100147547 */ /* 0x000fea000b800000 */
[----:B01234-:R-:W0:Y:S02]  /*1250*/  LDC.64 R8, c[0x0][0x388] ;  /* 0x0000e200ff087b82 */ /* 0x01fe240000000a00 */
[----:B0-----:R-:W-:-:S06]  /*1260*/  IMAD.WIDE R8, R0, 0x4, R8 ;  /* 0x0000000400087825 */ /* 0x001fcc00078e0208 */
[----:B------:R-:W2:Y:S04]  /*1270*/  LDG.E.CONSTANT R8, desc[UR10][R8.64] ;  /* 0x0000000a08087981 */ /* 0x000ea8000c1e9900 */
[----:B--2---:R0:W-:Y:S01]  /*1280*/  STS [R11+0x1000], R8 ;  /* 0x001000080b007388 */ /* 0x0041e20000000800 */
[----:B------:R-:W-:Y:S05]  /*1290*/  BRA `(.L_x_47) ;  /* 0x00000000002c7947 */ /* 0x000fea0003800000 */
.L_x_46:
        /* <DEDUP_REMOVED lines=9> */
.L_x_49:
[----:B------:R-:W-:Y:S05]  /*1330*/  BSYNC.RECONVERGENT B0 ;  /* 0x0000000000007941 */ /* 0x000fea0003800200 */
.L_x_48:
[----:B-----5:R0:W-:Y:S02]  /*1340*/  STS [R11+0x1000], R8 ;  /* 0x001000080b007388 */ /* 0x0201e40000000800 */
.L_x_47:
[----:B------:R-:W-:Y:S05]  /*1350*/  BRA.U UP0, `(.L_x_50) ;  /* 0x0000000100147547 */ /* 0x000fea000b800000 */
[----:B01234-:R-:W0:Y:S02]  /*1360*/  LDC.64 R8, c[0x0][0x388] ;  /* 0x0000e200ff087b82 */ /* 0x01fe240000000a00 */
[----:B0-----:R-:W-:-:S06]  /*1370*/  IMAD.WIDE R8, R2, 0x4, R8 ;  /* 0x0000000402087825 */ /* 0x001fcc00078e0208 */
[----:B------:R-:W2:Y:S04]  /*1380*/  LDG.E.CONSTANT R8, desc[UR10][R8.64] ;  /* 0x0000000a08087981 */ /* 0x000ea8000c1e9900 */
[----:B--2---:R0:W-:Y:S01]  /*1390*/  STS [R11+0x1400], R8 ;  /* 0x001400080b007388 */ /* 0x0041e20000000800 */
[----:B------:R-:W-:Y:S05]  /*13a0*/  BRA `(.L_x_51) ;  /* 0x00000000002c7947 */ /* 0x000fea0003800000 */
.L_x_50:
        /* <DEDUP_REMOVED lines=9> */
.L_x_53:
[----:B------:R-:W-:Y:S05]  /*1440*/  BSYNC.RECONVERGENT B0 ;  /* 0x0000000000007941 */ /* 0x000fea0003800200 */
.L_x_52:
[----:B-----5:R0:W-:Y:S02]  /*1450*/  STS [R11+0x1400], R8 ;  /* 0x001400080b007388 */ /* 0x0201e40000000800 */
.L_x_51:
[----:B------:R-:W-:Y:S05]  /*1460*/  BRA.U UP0, `(.L_x_54) ;  /* 0x0000000100147547 */ /* 0x000fea000b800000 */
[----:B01234-:R-:W0:Y:S02]  /*1470*/  LDC.64 R8, c[0x0][0x388] ;  /* 0x0000e200ff087b82 */ /* 0x01fe240000000a00 */
[----:B0-----:R-:W-:-:S06]  /*1480*/  IMAD.WIDE R8, R3, 0x4, R8 ;  /* 0x0000000403087825 */ /* 0x001fcc00078e0208 */
[----:B------:R-:W2:Y:S04]  /*1490*/  LDG.E.CONSTANT R8, desc[UR10][R8.64] ;  /* 0x0000000a08087981 */ /* 0x000ea8000c1e9900 */
[----:B--2---:R0:W-:Y:S01]  /*14a0*/  STS [R11+0x1800], R8 ;  /* 0x001800080b007388 */ /* 0x0041e20000000800 */
[----:B------:R-:W-:Y:S05]  /*14b0*/  BRA `(.L_x_55) ;  /* 0x00000000002c7947 */ /* 0x000fea0003800000 */
.L_x_54:
        /* <DEDUP_REMOVED lines=9> */
.L_x_57:
[----:B------:R-:W-:Y:S05]  /*1550*/  BSYNC.RECONVERGENT B0 ;  /* 0x0000000000007941 */ /* 0x000fea0003800200 */
.L_x_56:
[----:B-----5:R0:W-:Y:S02]  /*1560*/  STS [R11+0x1800], R8 ;  /* 0x001800080b007388 */ /* 0x0201e40000000800 */
.L_x_55:
[----:B------:R-:W-:Y:S05]  /*1570*/  BRA.U UP0, `(.L_x_58) ;  /* 0x0000000100147547 */ /* 0x000fea000b800000 */
[----:B01234-:R-:W0:Y:S02]  /*1580*/  LDC.64 R8, c[0x0][0x388] ;  /* 0x0000e200ff087b82 */ /* 0x01fe240000000a00 */
[----:B0-----:R-:W-:-:S06]  /*1590*/  IMAD.WIDE R8, R4, 0x4, R8 ;  /* 0x0000000404087825 */ /* 0x001fcc00078e0208 */
[----:B------:R-:W2:Y:S04]  /*15a0*/  LDG.E.CONSTANT R8, desc[UR10][R8.64] ;  /* 0x0000000a08087981 */ /* 0x000ea8000c1e9900 */
[----:B--2---:R0:W-:Y:S01]  /*15b0*/  STS [R11+0x1c00], R8 ;  /* 0x001c00080b007388 */ /* 0x0041e20000000800 */
[----:B------:R-:W-:Y:S05]  /*15c0*/  BRA `(.L_x_59) ;  /* 0x00000000002c7947 */ /* 0x000fea0003800000 */
.L_x_58:
        /* <DEDUP_REMOVED lines=9> */
.L_x_61:
[----:B------:R-:W-:Y:S05]  /*1660*/  BSYNC.RECONVERGENT B0 ;  /* 0x0000000000007941 */ /* 0x000fea0003800200 */
.L_x_60:
[----:B-----5:R0:W-:Y:S02]  /*1670*/  STS [R11+0x1c00], R8 ;  /* 0x001c00080b007388 */ /* 0x0201e40000000800 */
.L_x_59:
[----:B------:R-:W5:Y:S08]  /*1680*/  S2UR UR7, SR_CgaCtaId ;  /* 0x00000000000779c3 */ /* 0x000f700000008800 */
[----:B------:R-:W-:Y:S01]  /*1690*/  BAR.SYNC.DEFER_BLOCKING 0x0 ;  /* 0x0000000000007b1d */ /* 0x000fe20000010000 */
[----:B------:R-:W-:Y:S02]  /*16a0*/  IADD3 R46, PT, PT, R46, 0x20, RZ ;  /* 0x000000202e2e7810 */ /* 0x000fe40007ffe0ff */
[----:B------:R-:W-:-:S02]  /*16b0*/  IADD3 R47, PT, PT, R47, 0x20, RZ ;  /* 0x000000202f2f7810 */ /* 0x000fc40007ffe0ff */
[----:B------:R-:W-:Y:S01]  /*16c0*/  IADD3 R45, PT, PT, R45, 0x20, RZ ;  /* 0x000000202d2d7810 */ /* 0x000fe20007ffe0ff */
[----:B------:R-:W-:Y:S01]  /*16d0*/  UMOV UR6, 0x400 ;  /* 0x0000040000067882 */ /* 0x000fe20000000000 */
[----:B------:R-:W-:Y:S01]  /*16e0*/  IADD3 R48, PT, PT, R48, 0x20, RZ ;  /* 0x0000002030307810 */ /* 0x000fe20007ffe0ff */
[----:B------:R-:W-:Y:S01]  /*16f0*/  UIADD3 UR8, UPT, UPT, UR6, 0x2000, URZ ;  /* 0x0000200006087890 */ /* 0x000fe2000fffe0ff */
[----:B------:R-:W-:Y:S02]  /*1700*/  IADD3 R43, PT, PT, R43, 0x20, RZ ;  /* 0x000000202b2b7810 */ /* 0x000fe40007ffe0ff */
[----:B------:R-:W-:Y:S02]  /*1710*/  IADD3 R44, PT, PT, R44, 0x20, RZ ;  /* 0x000000202c2c7810 */ /* 0x000fe40007ffe0ff */
[----:B------:R-:W-:Y:S02]  /*1720*/  IADD3 R42, PT, PT, R42, 0x20, RZ ;  /* 0x000000202a2a7810 */ /* 0x000fe40007ffe0ff */
[----:B------:R-:W-:-:S02]  /*1730*/  IADD3 R49, PT, PT, R49, 0x20, RZ ;  /* 0x0000002031317810 */ /* 0x000fc40007ffe0ff */
[----:B------:R-:W-:Y:S02]  /*1740*/  IADD3 R51, PT, PT, R51, 0x20, RZ ;  /* 0x0000002033337810 */ /* 0x000fe40007ffe0ff */
[----:B------:R-:W-:Y:S01]  /*1750*/  IADD3 R50, PT, PT, R50, 0x20, RZ ;  /* 0x0000002032327810 */ /* 0x000fe20007ffe0ff */
[----:B-----5:R-:W-:Y:S02]  /*1760*/  ULEA UR6, UR7, UR6, 0x18 ;  /* 0x0000000607067291 */ /* 0x020fe4000f8ec0ff */
[----:B------:R-:W-:-:S04]  /*1770*/  ULEA UR8, UR7, UR8, 0x18 ;  /* 0x0000000807087291 */ /* 0x000fc8000f8ec0ff */
[----:B------:R-:W-:Y:S01]  /*1780*/  LEA R53, R53, UR6, 0x9 ;  /* 0x0000000635357c11 */ /* 0x000fe2000f8e48ff */
[----:B------:R-:W-:Y:S01]  /*1790*/  UIADD3 UR6, UPT, UPT, UR5, 0x10, URZ ;  /* 0x0000001005067890 */ /* 0x000fe2000fffe0ff */
[----:B------:R-:W-:Y:S01]  /*17a0*/  LEA R52, R52, UR8, 0x4 ;  /* 0x0000000834347c11 */ /* 0x000fe2000f8e20ff */
[----:B------:R-:W-:Y:S02]  /*17b0*/  UIADD3 UR5, UPT, UPT, UR5, 0x20, URZ ;  /* 0x0000002005057890 */ /* 0x000fe4000fffe0ff */
[----:B01234-:R-:W-:Y:S01]  /*17c0*/  LDS.128 R8, [R53] ;  /* 0x0000000035087984 */ /* 0x01ffe20000000c00 */
[----:B------:R-:W-:-:S03]  /*17d0*/  UISETP.GE.AND UP0, UPT, UR6, UR17, UPT ;  /* 0x000000110600728c */ /* 0x000fc6000bf06270 */
[----:B------:R-:W0:Y:S04]  /*17e0*/  LDS.128 R24, [R52] ;  /* 0x0000000034187984 */ /* 0x000e280000000c00 */
[----:B------:R-:W1:Y:S04]  /*17f0*/  LDS.128 R20, [R53+0x100] ;  /* 0x0001000035147984 */ /* 0x000e680000000c00 */
[----:B------:R-:W2:Y:S04]  /*1800*/  LDS.128 R16, [R53+0x80] ;  /* 0x0000800035107984 */ /* 0x000ea80000000c00 */
[----:B------:R-:W3:Y:S04]  /*1810*/  LDS.128 R28, [R53+0x180] ;  /* 0x00018000351c7984 */ /* 0x000ee80000000c00 */
[----:B------:R-:W-:Y:S01]  /*1820*/  LDS.128 R32, [R52+0x200] ;  /* 0x0002000034207984 */ /* 0x000fe20000000c00 */
[C---:B0-----:R-:W-:Y:S01]  /*1830*/  FFMA R57, R8.reuse, R24, R57 ;  /* 0x0000001808397223 */ /* 0x041fe20000000039 */
[C---:B------:R-:W-:Y:S01]  /*1840*/  FFMA R56, R8.reuse, R25, R56 ;  /* 0x0000001908387223 */ /* 0x040fe20000000038 */
[C---:B------:R-:W-:Y:S01]  /*1850*/  FFMA R59, R8.reuse, R26, R59 ;  /* 0x0000001a083b7223 */ /* 0x040fe2000000003b */
[----:B------:R-:W-:Y:S01]  /*1860*/  FFMA R60, R8, R27, R60 ;  /* 0x0000001b083c7223 */ /* 0x000fe2000000003c */
[C---:B-1----:R-:W-:Y:S01]  /*1870*/  FFMA R8, R20.reuse, R24, R12 ;  /* 0x0000001814087223 */ /* 0x042fe2000000000c */
[C---:B------:R-:W-:Y:S01]  /*1880*/  FFMA R38, R20.reuse, R25, R38 ;  /* 0x0000001914267223 */ /* 0x040fe20000000026 */
[C---:B------:R-:W-:Y:S01]  /*1890*/  FFMA R37, R20.reuse, R26, R37 ;  /* 0x0000001a14257223 */ /* 0x040fe20000000025 */
[----:B------:R-:W-:Y:S01]  /*18a0*/  FFMA R20, R20, R27, R15 ;  /* 0x0000001b14147223 */ /* 0x000fe2000000000f */
[C---:B--2---:R-:W-:Y:S01]  /*18b0*/  FFMA R55, R16.reuse, R24, R55 ;  /* 0x0000001810377223 */ /* 0x044fe20000000037 */
[----:B------:R-:W0:Y:S01]  /*18c0*/  LDS.128 R12, [R52+0x100] ;  /* 0x00010000340c7984 */ /* 0x000e220000000c00 */
[C---:B------:R-:W-:Y:S01]  /*18d0*/  FFMA R63, R16.reuse, R25, R63 ;  /* 0x00000019103f7223 */ /* 0x040fe2000000003f */
[C---:B------:R-:W-:Y:S01]  /*18e0*/  FFMA R62, R16.reuse, R26, R62 ;  /* 0x0000001a103e7223 */ /* 0x040fe2000000003e */
[----:B------:R-:W-:Y:S01]  /*18f0*/  FFMA R39, R16, R27, R39 ;  /* 0x0000001b10277223 */ /* 0x000fe20000000027 */
[C---:B---3--:R-:W-:Y:S01]  /*1900*/  FFMA R54, R28.reuse, R24, R54 ;  /* 0x000000181c367223 */ /* 0x048fe20000000036 */
[C---:B------:R-:W-:Y:S01]  /*1910*/  FFMA R58, R28.reuse, R25, R58 ;  /* 0x000000191c3a7223 */ /* 0x040fe2000000003a */
[C---:B------:R-:W-:Y:S01]  /*1920*/  FFMA R61, R28.reuse, R26, R61 ;  /* 0x0000001a1c3d7223 */ /* 0x040fe2000000003d */
[----:B------:R-:W-:-:S02]  /*1930*/  FFMA R36, R28, R27, R36 ;  /* 0x0000001b1c247223 */ /* 0x000fc40000000024 */
[----:B------:R-:W1:Y:S01]  /*1940*/  LDS.128 R24, [R52+0x300] ;  /* 0x0003000034187984 */ /* 0x000e620000000c00 */
[C---:B0-----:R-:W-:Y:S01]  /*1950*/  FFMA R28, R12.reuse, R21, R8 ;  /* 0x000000150c1c7223 */ /* 0x041fe20000000008 */
[C---:B------:R-:W-:Y:S01]  /*1960*/  FFMA R38, R21.reuse, R13, R38 ;  /* 0x0000000d15267223 */ /* 0x040fe20000000026 */
[-C--:B------:R-:W-:Y:S01]  /*1970*/  FFMA R37, R21, R14.reuse, R37 ;  /* 0x0000000e15257223 */ /* 0x080fe20000000025 */
[----:B------:R-:W-:Y:S01]  /*1980*/  FFMA R57, R12, R9, R57 ;  /* 0x000000090c397223 */ /* 0x000fe20000000039 */
[C---:B------:R-:W-:Y:S01]  /*1990*/  FFMA R56, R9.reuse, R13, R56 ;  /* 0x0000000d09387223 */ /* 0x040fe20000000038 */
[C---:B------:R-:W-:Y:S01]  /*19a0*/  FFMA R59, R9.reuse, R14, R59 ;  /* 0x0000000e093b7223 */ /* 0x040fe2000000003b */
[-C--:B------:R-:W-:Y:S01]  /*19b0*/  FFMA R60, R9, R15.reuse, R60 ;  /* 0x0000000f093c7223 */ /* 0x080fe2000000003c */
[----:B------:R-:W-:Y:S01]  /*19c0*/  FFMA R21, R21, R15, R20 ;  /* 0x0000000f15157223 */ /* 0x000fe20000000014 */
[----:B------:R-:W-:Y:S01]  /*19d0*/  FFMA R28, R32, R22, R28 ;  /* 0x00000016201c7223 */ /* 0x000fe2000000001c */
[C---:B------:R-:W-:Y:S01]  /*19e0*/  FFMA R38, R22.reuse, R33, R38 ;  /* 0x0000002116267223 */ /* 0x040fe20000000026 */
[----:B------:R-:W-:Y:S01]  /*19f0*/  FFMA R37, R22, R34, R37 ;  /* 0x0000002216257223 */ /* 0x000fe20000000025 */
[C---:B------:R-:W-:Y:S01]  /*1a00*/  FFMA R55, R12.reuse, R17, R55 ;  /* 0x000000110c377223 */ /* 0x040fe20000000037 */
[----:B------:R-:W-:Y:S01]  /*1a10*/  FFMA R54, R12, R29, R54 ;  /* 0x0000001d0c367223 */ /* 0x000fe20000000036 */
[----:B------:R-:W-:Y:S01]  /*1a20*/  FFMA R57, R32, R10, R57 ;  /* 0x0000000a20397223 */ /* 0x000fe20000000039 */
[C---:B------:R-:W-:Y:S01]  /*1a30*/  FFMA R56, R10.reuse, R33, R56 ;  /* 0x000000210a387223 */ /* 0x040fe20000000038 */
[C---:B------:R-:W-:Y:S01]  /*1a40*/  FFMA R59, R10.reuse, R34, R59 ;  /* 0x000000220a3b7223 */ /* 0x040fe2000000003b */
[-C--:B------:R-:W-:Y:S01]  /*1a50*/  FFMA R60, R10, R35.reuse, R60 ;  /* 0x000000230a3c7223 */ /* 0x080fe2000000003c */
[----:B------:R-:W-:Y:S01]  /*1a60*/  FFMA R22, R22, R35, R21 ;  /* 0x0000002316167223 */ /* 0x000fe20000000015 */
[C---:B------:R-:W-:Y:S01]  /*1a70*/  FFMA R63, R17.reuse, R13, R63 ;  /* 0x0000000d113f7223 */ /* 0x040fe2000000003f */
[CC--:B------:R-:W-:Y:S01]  /*1a80*/  FFMA R62, R17.reuse, R14.reuse, R62 ;  /* 0x0000000e113e7223 */ /* 0x0c0fe2000000003e */
[----:B------:R-:W-:Y:S01]  /*1a90*/  FFMA R39, R17, R15, R39 ;  /* 0x0000000f11277223 */ /* 0x000fe20000000027 */
[C---:B------:R-:W-:Y:S01]  /*1aa0*/  FFMA R58, R29.reuse, R13, R58 ;  /* 0x0000000d1d3a7223 */ /* 0x040fe2000000003a */
[C---:B------:R-:W-:Y:S01]  /*1ab0*/  FFMA R61, R29.reuse, R14, R61 ;  /* 0x0000000e1d3d7223 */ /* 0x040fe2000000003d */
[----:B------:R-:W-:Y:S01]  /*1ac0*/  FFMA R36, R29, R15, R36 ;  /* 0x0000000f1d247223 */ /* 0x000fe20000000024 */
[C---:B------:R-:W-:Y:S01]  /*1ad0*/  FFMA R55, R32.reuse, R18, R55 ;  /* 0x0000001220377223 */ /* 0x040fe20000000037 */
[----:B------:R-:W-:Y:S01]  /*1ae0*/  FFMA R54, R32, R30, R54 ;  /* 0x0000001e20367223 */ /* 0x000fe20000000036 */
[C---:B-1----:R-:W-:Y:S01]  /*1af0*/  FFMA R57, R24.reuse, R11, R57 ;  /* 0x0000000b18397223 */ /* 0x042fe20000000039 */
[C---:B------:R-:W-:Y:S01]  /*1b00*/  FFMA R56, R11.reuse, R25, R56 ;  /* 0x000000190b387223 */ /* 0x040fe20000000038 */
[CC--:B------:R-:W-:Y:S01]  /*1b10*/  FFMA R59, R11.reuse, R26.reuse, R59 ;  /* 0x0000001a0b3b7223 */ /* 0x0c0fe2000000003b */
[----:B------:R-:W-:Y:S01]  /*1b20*/  FFMA R60, R11, R27, R60 ;  /* 0x0000001b0b3c7223 */ /* 0x000fe2000000003c */
[----:B------:R-:W-:Y:S01]  /*1b30*/  LDS.128 R12, [R52+0x400] ;  /* 0x00040000340c7984 */ /* 0x000fe20000000c00 */
[----:B------:R-:W-:Y:S01]  /*1b40*/  FFMA R28, R24, R23, R28 ;  /* 0x00000017181c7223 */ /* 0x000fe2000000001c */
[C---:B------:R-:W-:Y:S01]  /*1b50*/  FFMA R38, R23.reuse, R25, R38 ;  /* 0x0000001917267223 */ /* 0x040fe20000000026 */
[C---:B------:R-:W-:Y:S01]  /*1b60*/  FFMA R37, R23.reuse, R26, R37 ;  /* 0x0000001a17257223 */ /* 0x040fe20000000025 */
[----:B------:R-:W0:Y:S01]  /*1b70*/  LDS.128 R8, [R53+0x10] ;  /* 0x0000100035087984 */ /* 0x000e220000000c00 */
[----:B------:R-:W-:Y:S01]  /*1b80*/  FFMA R32, R23, R27, R22 ;  /* 0x0000001b17207223 */ /* 0x000fe20000000016 */
[C---:B------:R-:W-:Y:S01]  /*1b90*/  FFMA R63, R18.reuse, R33, R63 ;  /* 0x00000021123f7223 */ /* 0x040fe2000000003f */
[CC--:B------:R-:W-:Y:S01]  /*1ba0*/  FFMA R62, R18.reuse, R34.reuse, R62 ;  /* 0x00000022123e7223 */ /* 0x0c0fe2000000003e */
[----:B------:R-:W1:Y:S01]  /*1bb0*/  LDS.128 R20, [R53+0x110] ;  /* 0x0001100035147984 */ /* 0x000e620000000c00 */
[----:B------:R-:W-:Y:S01]  /*1bc0*/  FFMA R39, R18, R35, R39 ;  /* 0x0000002312277223 */ /* 0x000fe20000000027 */
[C---:B------:R-:W-:Y:S01]  /*1bd0*/  FFMA R58, R30.reuse, R33, R58 ;  /* 0x000000211e3a7223 */ /* 0x040fe2000000003a */
[C---:B------:R-:W-:Y:S01]  /*1be0*/  FFMA R61, R30.reuse, R34, R61 ;  /* 0x000000221e3d7223 */ /* 0x040fe2000000003d */
[----:B------:R-:W-:Y:S01]  /*1bf0*/  FFMA R36, R30, R35, R36 ;  /* 0x000000231e247223 */ /* 0x000fe20000000024 */
[C---:B------:R-:W-:Y:S01]  /*1c00*/  FFMA R55, R24.reuse, R19, R55 ;  /* 0x0000001318377223 */ /* 0x040fe20000000037 */
[C---:B------:R-:W-:Y:S01]  /*1c10*/  FFMA R63, R19.reuse, R25, R63 ;  /* 0x00000019133f7223 */ /* 0x040fe2000000003f */
[CC--:B------:R-:W-:Y:S01]  /*1c20*/  FFMA R62, R19.reuse, R26.reuse, R62 ;  /* 0x0000001a133e7223 */ /* 0x0c0fe2000000003e */
[----:B------:R-:W-:Y:S01]  /*1c30*/  FFMA R39, R19, R27, R39 ;  /* 0x0000001b13277223 */ /* 0x000fe20000000027 */
[----:B------:R-:W-:Y:S01]  /*1c40*/  FFMA R54, R24, R31, R54 ;  /* 0x0000001f18367223 */ /* 0x000fe20000000036 */
[C---:B------:R-:W-:Y:S01]  /*1c50*/  FFMA R58, R31.reuse, R25, R58 ;  /* 0x000000191f3a7223 */ /* 0x040fe2000000003a */
[C---:B------:R-:W-:Y:S01]  /*1c60*/  FFMA R61, R31.reuse, R26, R61 ;  /* 0x0000001a1f3d7223 */ /* 0x040fe2000000003d */
[----:B------:R-:W-:Y:S01]  /*1c70*/  FFMA R36, R31, R27, R36 ;  /* 0x0000001b1f247223 */ /* 0x000fe20000000024 */
[----:B------:R-:W2:Y:S04]  /*1c80*/  LDS.128 R16, [R53+0x90] ;  /* 0x0000900035107984 */ /* 0x000ea80000000c00 */
[----:B------:R-:W3:Y:S01]  /*1c90*/  LDS.128 R24, [R52+0x500] ;  /* 0x0005000034187984 */ /* 0x000ee20000000c00 */
[C---:B0-----:R-:W-:Y:S01]  /*1ca0*/  FFMA R57, R8.reuse, R12, R57 ;  /* 0x0000000c08397223 */ /* 0x041fe20000000039 */
[C---:B------:R-:W-:Y:S01]  /*1cb0*/  FFMA R56, R8.reuse, R13, R56 ;  /* 0x0000000d08387223 */ /* 0x040fe20000000038 */
[C---:B------:R-:W-:Y:S01]  /*1cc0*/  FFMA R59, R8.reuse, R14, R59 ;  /* 0x0000000e083b7223 */ /* 0x040fe2000000003b */
[----:B------:R-:W-:Y:S01]  /*1cd0*/  FFMA R60, R8, R15, R60 ;  /* 0x0000000f083c7223 */ /* 0x000fe2000000003c */
[C---:B-1----:R-:W-:Y:S01]  /*1ce0*/  FFMA R8, R20.reuse, R12, R28 ;  /* 0x0000000c14087223 */ /* 0x042fe2000000001c */
[C---:B------:R-:W-:Y:S01]  /*1cf0*/  FFMA R38, R20.reuse, R13, R38 ;  /* 0x0000000d14267223 */ /* 0x040fe20000000026 */
[----:B------:R-:W0:Y:S01]  /*1d00*/  LDS.128 R28, [R53+0x190] ;  /* 0x00019000351c7984 */ /* 0x000e220000000c00 */
[C---:B------:R-:W-:Y:S01]  /*1d10*/  FFMA R37, R20.reuse, R14, R37 ;  /* 0x0000000e14257223 */ /* 0x040fe20000000025 */
[----:B------:R-:W-:-:S02]  /*1d20*/  FFMA R20, R20, R15, R32 ;  /* 0x0000000f14147223 */ /* 0x000fc40000000020 */
[----:B------:R-:W1:Y:S01]  /*1d30*/  LDS.128 R32, [R52+0x600] ;  /* 0x0006000034207984 */ /* 0x000e620000000c00 */
[C---:B--2---:R-:W-:Y:S01]  /*1d40*/  FFMA R55, R16.reuse, R12, R55 ;  /* 0x0000000c10377223 */ /* 0x044fe20000000037 */
[C---:B------:R-:W-:Y:S01]  /*1d50*/  FFMA R63, R16.reuse, R13, R63 ;  /* 0x0000000d103f7223 */ /* 0x040fe2000000003f */
[C---:B------:R-:W-:Y:S01]  /*1d60*/  FFMA R62, R16.reuse, R14, R62 ;  /* 0x0000000e103e7223 */ /* 0x040fe2000000003e */
[----:B------:R-:W-:Y:S01]  /*1d70*/  FFMA R39, R16, R15, R39 ;  /* 0x0000000f10277223 */ /* 0x000fe20000000027 */
[C---:B---3--:R-:W-:Y:S01]  /*1d80*/  FFMA R38, R21.reuse, R25, R38 ;  /* 0x0000001915267223 */ /* 0x048fe20000000026 */
[-C--:B------:R-:W-:Y:S01]  /*1d90*/  FFMA R37, R21, R26.reuse, R37 ;  /* 0x0000001a15257223 */ /* 0x080fe20000000025 */
        /* <DEDUP_REMOVED lines=8> */
[C---:B0-----:R-:W-:Y:S01]  /*1e20*/  FFMA R54, R28.reuse, R12, R54 ;  /* 0x0000000c1c367223 */ /* 0x041fe20000000036 */
[C---:B------:R-:W-:Y:S01]  /*1e30*/  FFMA R58, R28.reuse, R13, R58 ;  /* 0x0000000d1c3a7223 */ /* 0x040fe2000000003a */
[C---:B------:R-:W-:Y:S01]  /*1e40*/  FFMA R61, R28.reuse, R14, R61 ;  /* 0x0000000e1c3d7223 */ /* 0x040fe2000000003d */
[----:B------:R-:W-:Y:S01]  /*1e50*/  FFMA R36, R28, R15, R36 ;  /* 0x0000000f1c247223 */ /* 0x000fe20000000024 */
[----:B------:R-:W-:Y:S01]  /*1e60*/  FFMA R28, R24, R21, R8 ;  /* 0x00000015181c7223 */ /* 0x000fe20000000008 */
[----:B------:R-:W0:Y:S01]  /*1e70*/  LDS.128 R12, [R52+0x700] ;  /* 0x00070000340c7984 */ /* 0x000e220000000c00 */
[----:B------:R-:W-:Y:S01]  /*1e80*/  FFMA R21, R21, R27, R20 ;  /* 0x0000001b15157223 */ /* 0x000fe20000000014 */
[----:B-1----:R-:W-:Y:S01]  /*1e90*/  FFMA R38, R22, R33, R38 ;  /* 0x0000002116267223 */ /* 0x002fe20000000026 */
[----:B------:R-:W-:Y:S01]  /*1ea0*/  FFMA R28, R32, R22, R28 ;  /* 0x00000016201c7223 */ /* 0x000fe2000000001c */
[----:B------:R-:W-:Y:S01]  /*1eb0*/  FFMA R37, R22, R34, R37 ;  /* 0x0000002216257223 */ /* 0x000fe20000000025 */
[----:B------:R-:W-:Y:S01]  /*1ec0*/  FFMA R54, R24, R29, R54 ;  /* 0x0000001d18367223 */ /* 0x000fe20000000036 */
[----:B------:R-:W-:Y:S01]  /*1ed0*/  FFMA R57, R32, R10, R57 ;  /* 0x0000000a20397223 */ /* 0x000fe20000000039 */
[C---:B------:R-:W-:Y:S01]  /*1ee0*/  FFMA R56, R10.reuse, R33, R56 ;  /* 0x000000210a387223 */ /* 0x040fe20000000038 */
[C---:B------:R-:W-:Y:S01]  /*1ef0*/  FFMA R59, R10.reuse, R34, R59 ;  /* 0x000000220a3b7223 */ /* 0x040fe2000000003b */
[-C--:B------:R-:W-:Y:S01]  /*1f00*/  FFMA R60, R10, R35.reuse, R60 ;  /* 0x000000230a3c7223 */ /* 0x080fe2000000003c */
[----:B------:R-:W-:Y:S01]  /*1f10*/  FFMA R22, R22, R35, R21 ;  /* 0x0000002316167223 */ /* 0x000fe20000000015 */
[C---:B------:R-:W-:Y:S01]  /*1f20*/  FFMA R58, R29.reuse, R25, R58 ;  /* 0x000000191d3a7223 */ /* 0x040fe2000000003a */
[C---:B------:R-:W-:Y:S01]  /*1f30*/  FFMA R61, R29.reuse, R26, R61 ;  /* 0x0000001a1d3d7223 */ /* 0x040fe2000000003d */
[----:B------:R-:W-:Y:S01]  /*1f40*/  FFMA R36, R29, R27, R36 ;  /* 0x0000001b1d247223 */ /* 0x000fe20000000024 */
[C---:B------:R-:W-:Y:S01]  /*1f50*/  FFMA R55, R32.reuse, R18, R55 ;  /* 0x0000001220377223 */ /* 0x040fe20000000037 */
[----:B------:R-:W-:Y:S01]  /*1f60*/  FFMA R54, R32, R30, R54 ;  /* 0x0000001e20367223 */ /* 0x000fe20000000036 */
[----:B------:R-:W-:Y:S01]  /*1f70*/  LDS.128 R24, [R52+0x800] ;  /* 0x0008000034187984 */ /* 0x000fe20000000c00 */
[C---:B------:R-:W-:Y:S01]  /*1f80*/  FFMA R63, R18.reuse, R33, R63 ;  /* 0x00000021123f7223 */ /* 0x040fe2000000003f */
[CC--:B------:R-:W-:Y:S01]  /*1f90*/  FFMA R62, R18.reuse, R34.reuse, R62 ;  /* 0x00000022123e7223 */ /* 0x0c0fe2000000003e */
[----:B------:R-:W-:Y:S01]  /*1fa0*/  FFMA R39, R18, R35, R39 ;  /* 0x0000002312277223 */ /* 0x000fe20000000027 */
[C---:B------:R-:W-:Y:S01]  /*1fb0*/  FFMA R58, R30.reuse, R33, R58 ;  /* 0x000000211e3a7223 */ /* 0x040fe2000000003a */
[C---:B------:R-:W-:Y:S01]  /*1fc0*/  FFMA R61, R30.reuse, R34, R61 ;  /* 0x000000221e3d7223 */ /* 0x040fe2000000003d */
[----:B------:R-:W-:Y:S01]  /*1fd0*/  FFMA R36, R30, R35, R36 ;  /* 0x000000231e247223 */ /* 0x000fe20000000024 */
[C---:B0-----:R-:W-:Y:S01]  /*1fe0*/  FFMA R57, R12.reuse, R11, R57 ;  /* 0x0000000b0c397223 */ /* 0x041fe20000000039 */
[C---:B------:R-:W-:Y:S01]  /*1ff0*/  FFMA R56, R11.reuse, R13, R56 ;  /* 0x0000000d0b387223 */ /* 0x040fe20000000038 */
[CC--:B------:R-:W-:Y:S01]  /*2000*/  FFMA R59, R11.reuse, R14.reuse, R59 ;  /* 0x0000000e0b3b7223 */ /* 0x0c0fe2000000003b */
[----:B------:R-:W-:Y:S01]  /*2010*/  FFMA R60, R11, R15, R60 ;  /* 0x0000000f0b3c7223 */ /* 0x000fe2000000003c */
[C---:B------:R-:W-:Y:S01]  /*2020*/  FFMA R28, R12.reuse, R23, R28 ;  /* 0x000000170c1c7223 */ /* 0x040fe2000000001c */
[----:B------:R-:W0:Y:S01]  /*2030*/  LDS.128 R8, [R53+0x20] ;  /* 0x0000200035087984 */ /* 0x000e220000000c00 */
[C---:B------:R-:W-:Y:S01]  /*2040*/  FFMA R38, R23.reuse, R13, R38 ;  /* 0x0000000d17267223 */ /* 0x040fe20000000026 */
[CC--:B------:R-:W-:Y:S01]  /*2050*/  FFMA R37, R23.reuse, R14.reuse, R37 ;  /* 0x0000000e17257223 */ /* 0x0c0fe20000000025 */
[----:B------:R-:W-:Y:S01]  /*2060*/  FFMA R32, R23, R15, R22 ;  /* 0x0000000f17207223 */ /* 0x000fe20000000016 */
[C---:B------:R-:W-:Y:S01]  /*2070*/  FFMA R55, R12.reuse, R19, R55 ;  /* 0x000000130c377223 */ /* 0x040fe20000000037 */
[----:B------:R-:W1:Y:S01]  /*2080*/  LDS.128 R20, [R53+0x120] ;  /* 0x0001200035147984 */ /* 0x000e620000000c00 */
        /* <DEDUP_REMOVED lines=168> */
[C---:B------:R-:W-:Y:S01]  /*2b10*/  FFMA R56, R9.reuse, R13, R56 ;  /* 0x0000000d09387223 */ /* 0x040fe20000000038 */
[CC--:B------:R-:W-:Y:S01]  /*2b20*/  FFMA R59, R9.reuse, R14.reuse, R59 ;  /* 0x0000000e093b7223 */ /* 0x0c0fe2000000003b */
        /* <DEDUP_REMOVED lines=8> */
[C---:B0-----:R-:W-:Y:S01]  /*2bb0*/  FFMA R54, R28.reuse, R24, R54 ;  /* 0x000000181c367223 */ /* 0x041fe20000000036 */
[C---:B------:R-:W-:Y:S01]  /*2bc0*/  FFMA R58, R28.reuse, R25, R58 ;  /* 0x000000191c3a7223 */ /* 0x040fe2000000003a */
[C---:B------:R-:W-:Y:S01]  /*2bd0*/  FFMA R61, R28.reuse, R26, R61 ;  /* 0x0000001a1c3d7223 */ /* 0x040fe2000000003d */
[----:B------:R-:W-:Y:S01]  /*2be0*/  FFMA R36, R28, R27, R36 ;  /* 0x0000001b1c247223 */ /* 0x000fe20000000024 */
[----:B------:R-:W-:Y:S01]  /*2bf0*/  FFMA R28, R21, R15, R20 ;  /* 0x0000000f151c7223 */ /* 0x000fe20000000014 */
[----:B------:R-:W0:Y:S01]  /*2c00*/  LDS.128 R24, [R52+0x1300] ;  /* 0x0013000034187984 */ /* 0x000e220000000c00 */
[----:B------:R-:W-:Y:S01]  /*2c10*/  FFMA R54, R12, R29, R54 ;  /* 0x0000001d0c367223 */ /* 0x000fe20000000036 */
[C---:B------:R-:W-:Y:S01]  /*2c20*/  FFMA R58, R29.reuse, R13, R58 ;  /* 0x0000000d1d3a7223 */ /* 0x040fe2000000003a */
[C---:B------:R-:W-:Y:S01]  /*2c30*/  FFMA R61, R29.reuse, R14, R61 ;  /* 0x0000000e1d3d7223 */ /* 0x040fe2000000003d */
[----:B------:R-:W-:Y:S01]  /*2c40*/  FFMA R36, R29, R15, R36 ;  /* 0x0000000f1d247223 */ /* 0x000fe20000000024 */
[----:B-1----:R-:W-:Y:S01]  /*2c50*/  FFMA R57, R32, R10, R57 ;  /* 0x0000000a20397223 */ /* 0x002fe20000000039 */
[C---:B------:R-:W-:Y:S01]  /*2c60*/  FFMA R56, R10.reuse, R33, R56 ;  /* 0x000000210a387223 */ /* 0x040fe20000000038 */
[C---:B------:R-:W-:Y:S01]  /*2c70*/  FFMA R59, R10.reuse, R34, R59 ;  /* 0x000000220a3b7223 */ /* 0x040fe2000000003b */
[----:B------:R-:W-:Y:S01]  /*2c80*/  FFMA R60, R10, R35, R60 ;  /* 0x000000230a3c7223 */ /* 0x000fe2000000003c */
[----:B------:R-:W-:Y:S01]  /*2c90*/  FFMA R55, R32, R18, R55 ;  /* 0x0000001220377223 */ /* 0x000fe20000000037 */
[C---:B------:R-:W-:Y:S01]  /*2ca0*/  FFMA R63, R18.reuse, R33, R63 ;  /* 0x00000021123f7223 */ /* 0x040fe2000000003f */
[C---:B------:R-:W-:Y:S01]  /*2cb0*/  FFMA R62, R18.reuse, R34, R62 ;  /* 0x00000022123e7223 */ /* 0x040fe2000000003e */
[----:B------:R-:W-:Y:S01]  /*2cc0*/  FFMA R39, R18, R35, R39 ;  /* 0x0000002312277223 */ /* 0x000fe20000000027 */
[----:B------:R-:W-:Y:S01]  /*2cd0*/  FFMA R29, R32, R22, R8 ;  /* 0x00000016201d7223 */ /* 0x000fe20000000008 */
[C---:B------:R-:W-:Y:S01]  /*2ce0*/  FFMA R38, R22.reuse, R33, R38 ;  /* 0x0000002116267223 */ /* 0x040fe20000000026 */
[C---:B------:R-:W-:Y:S01]  /*2cf0*/  FFMA R37, R22.reuse, R34, R37 ;  /* 0x0000002216257223 */ /* 0x040fe20000000025 */
[----:B------:R-:W-:Y:S01]  /*2d00*/  FFMA R28, R22, R35, R28 ;  /* 0x00000023161c7223 */ /* 0x000fe2000000001c */
[----:B------:R-:W-:Y:S01]  /*2d10*/  LDS.128 R12, [R53+0x50] ;  /* 0x00005000350c7984 */ /* 0x000fe20000000c00 */
[----:B------:R-:W-:Y:S01]  /*2d20*/  FFMA R54, R32, R30, R54 ;  /* 0x0000001e20367223 */ /* 0x000fe20000000036 */
[C---:B------:R-:W-:Y:S01]  /*2d30*/  FFMA R58, R30.reuse, R33, R58 ;  /* 0x000000211e3a7223 */ /* 0x040fe2000000003a */
[C---:B------:R-:W-:Y:S01]  /*2d40*/  FFMA R61, R30.reuse, R34, R61 ;  /* 0x000000221e3d7223 */ /* 0x040fe2000000003d */
[----:B------:R-:W-:-:S02]  /*2d50*/  FFMA R36, R30, R35, R36 ;  /* 0x000000231e247223 */ /* 0x000fc40000000024 */
[----:B------:R-:W-:Y:S01]  /*2d60*/  LDS.128 R32, [R52+0x1600] ;  /* 0x0016000034207984 */ /* 0x000fe20000000c00 */
[C---:B0-----:R-:W-:Y:S01]  /*2d70*/  FFMA R57, R24.reuse, R11, R57 ;  /* 0x0000000b18397223 */ /* 0x041fe20000000039 */
[C---:B------:R-:W-:Y:S01]  /*2d80*/  FFMA R56, R11.reuse, R25, R56 ;  /* 0x000000190b387223 */ /* 0x040fe20000000038 */
[CC--:B------:R-:W-:Y:S01]  /*2d90*/  FFMA R59, R11.reuse, R26.reuse, R59 ;  /* 0x0000001a0b3b7223 */ /* 0x0c0fe2000000003b */
[----:B------:R-:W-:Y:S01]  /*2da0*/  FFMA R60, R11, R27, R60 ;  /* 0x0000001b0b3c7223 */ /* 0x000fe2000000003c */
[C---:B------:R-:W-:Y:S01]  /*2db0*/  FFMA R55, R24.reuse, R19, R55 ;  /* 0x0000001318377223 */ /* 0x040fe20000000037 */
[C---:B------:R-:W-:Y:S01]  /*2dc0*/  FFMA R63, R19.reuse, R25, R63 ;  /* 0x00000019133f7223 */ /* 0x040fe2000000003f */
[CC--:B------:R-:W-:Y:S01]  /*2dd0*/  FFMA R62, R19.reuse, R26.reuse, R62 ;  /* 0x0000001a133e7223 */ /* 0x0c0fe2000000003e */
[----:B------:R-:W-:Y:S01]  /*2de0*/  FFMA R39, R19, R27, R39 ;  /* 0x0000001b13277223 */ /* 0x000fe20000000027 */
[----:B------:R-:W0:Y:S01]  /*2df0*/  LDS.128 R8, [R52+0x1400] ;  /* 0x0014000034087984 */ /* 0x000e220000000c00 */
[C---:B------:R-:W-:Y:S01]  /*2e00*/  FFMA R29, R24.reuse, R23, R29 ;  /* 0x00000017181d7223 */ /* 0x040fe2000000001d */
[C---:B------:R-:W-:Y:S01]  /*2e10*/  FFMA R38, R23.reuse, R25, R38 ;  /* 0x0000001917267223 */ /* 0x040fe20000000026 */
[CC--:B------:R-:W-:Y:S01]  /*2e20*/  FFMA R37, R23.reuse, R26.reuse, R37 ;  /* 0x0000001a17257223 */ /* 0x0c0fe20000000025 */
[----:B------:R-:W1:Y:S01]  /*2e30*/  LDS.128 R16, [R53+0xd0] ;  /* 0x0000d00035107984 */ /* 0x000e620000000c00 */
[----:B------:R-:W-:Y:S01]  /*2e40*/  FFMA R28, R23, R27, R28 ;  /* 0x0000001b171c7223 */ /* 0x000fe2000000001c */
[----:B------:R-:W-:Y:S01]  /*2e50*/  FFMA R54, R24, R31, R54 ;  /* 0x0000001f18367223 */ /* 0x000fe20000000036 */
[C---:B------:R-:W-:Y:S01]  /*2e60*/  FFMA R58, R31.reuse, R25, R58 ;  /* 0x000000191f3a7223 */ /* 0x040fe2000000003a */
[----:B------:R-:W2:Y:S01]  /*2e70*/  LDS.128 R20, [R53+0x150] ;  /* 0x0001500035147984 */ /* 0x000ea20000000c00 */
[C---:B------:R-:W-:Y:S01]  /*2e80*/  FFMA R61, R31.reuse, R26, R61 ;  /* 0x0000001a1f3d7223 */ /* 0x040fe2000000003d */
[----:B------:R-:W-:-:S02]  /*2e90*/  FFMA R36, R31, R27, R36 ;  /* 0x0000001b1f247223 */ /* 0x000fc40000000024 */
[----:B------:R-:W3:Y:S01]  /*2ea0*/  LDS.128 R24, [R53+0x1d0] ;  /* 0x0001d00035187984 */ /* 0x000ee20000000c00 */
[C---:B0-----:R-:W-:Y:S01]  /*2eb0*/  FFMA R57, R12.reuse, R8, R57 ;  /* 0x000000080c397223 */ /* 0x041fe20000000039 */
[C---:B------:R-:W-:Y:S01]  /*2ec0*/  FFMA R56, R12.reuse, R9, R56 ;  /* 0x000000090c387223 */ /* 0x040fe20000000038 */
[C---:B------:R-:W-:Y:S01]  /*2ed0*/  FFMA R59, R12.reuse, R10, R59 ;  /* 0x0000000a0c3b7223 */ /* 0x040fe2000000003b */
[----:B------:R-:W-:Y:S01]  /*2ee0*/  FFMA R60, R12, R11, R60 ;  /* 0x0000000b0c3c7223 */ /* 0x000fe2000000003c */
[C---:B-1----:R-:W-:Y:S01]  /*2ef0*/  FFMA R55, R16.reuse, R8, R55 ;  /* 0x0000000810377223 */ /* 0x042fe20000000037 */
[C---:B------:R-:W-:Y:S01]  /*2f00*/  FFMA R63, R16.reuse, R9, R63 ;  /* 0x00000009103f7223 */ /* 0x040fe2000000003f */
[C---:B------:R-:W-:Y:S01]  /*2f10*/  FFMA R62, R16.reuse, R10, R62 ;  /* 0x0000000a103e7223 */ /* 0x040fe2000000003e */
[-C--:B------:R-:W-:Y:S01]  /*2f20*/  FFMA R39, R16, R11.reuse, R39 ;  /* 0x0000000b10277223 */ /* 0x080fe20000000027 */
[C---:B--2---:R-:W-:Y:S01]  /*2f30*/  FFMA R16, R20.reuse, R8, R29 ;  /* 0x0000000814107223 */ /* 0x044fe2000000001d */
[C---:B------:R-:W-:Y:S01]  /*2f40*/  FFMA R12, R20.reuse, R11, R28 ;  /* 0x0000000b140c7223 */ /* 0x040fe2000000001c */
[CC--:B------:R-:W-:Y:S01]  /*2f50*/  FFMA R38, R20.reuse, R9.reuse, R38 ;  /* 0x0000000914267223 */ /* 0x0c0fe20000000026 */
[----:B------:R-:W0:Y:S01]  /*2f60*/  LDS.128 R28, [R52+0x1500] ;  /* 0x00150000341c7984 */ /* 0x000e220000000c00 */
        /* <DEDUP_REMOVED lines=8> */
[CC--:B------:R-:W-:Y:S01]  /*2ff0*/  FFMA R62, R17.reuse, R30.reuse, R62 ;  /* 0x0000001e113e7223 */ /* 0x0c0fe2000000003e */
        /* <DEDUP_REMOVED lines=8> */
[CC--:B------:R-:W-:Y:S01]  /*3080*/  FFMA R59, R13.reuse, R30.reuse, R59 ;  /* 0x0000001e0d3b7223 */ /* 0x0c0fe2000000003b */
[-C--:B------:R-:W-:Y:S01]  /*3090*/  FFMA R60, R13, R31.reuse, R60 ;  /* 0x0000001f0d3c7223 */ /* 0x080fe2000000003c */
[C---:B------:R-:W-:Y:S01]  /*30a0*/  FFMA R61, R25.reuse, R30, R61 ;  /* 0x0000001e193d7223 */ /* 0x040fe2000000003d */
[----:B------:R-:W-:Y:S01]  /*30b0*/  FFMA R36, R25, R31, R36 ;  /* 0x0000001f19247223 */ /* 0x000fe20000000024 */
[----:B------:R-:W-:Y:S01]  /*30c0*/  FFMA R18, R18, R35, R17 ;  /* 0x0000002312127223 */ /* 0x000fe20000000011 */
[----:B------:R-:W-:Y:S01]  /*30d0*/  FFMA R16, R32, R22, R16 ;  /* 0x0000001620107223 */ /* 0x000fe20000000010 */
[C---:B------:R-:W-:Y:S01]  /*30e0*/  FFMA R24, R22.reuse, R33, R24 ;  /* 0x0000002116187223 */ /* 0x040fe20000000018 */
[-C--:B------:R-:W-:Y:S01]  /*30f0*/  FFMA R20, R22, R34.reuse, R20 ;  /* 0x0000002216147223 */ /* 0x080fe20000000014 */
[C---:B------:R-:W-:Y:S01]  /*3100*/  FFMA R57, R28.reuse, R13, R57 ;  /* 0x0000000d1c397223 */ /* 0x040fe20000000039 */
[----:B------:R-:W-:Y:S01]  /*3110*/  FFMA R56, R13, R29, R56 ;  /* 0x0000001d0d387223 */ /* 0x000fe20000000038 */
[----:B------:R-:W-:Y:S01]  /*3120*/  FFMA R54, R28, R25, R54 ;  /* 0x000000191c367223 */ /* 0x000fe20000000036 */
[----:B------:R-:W-:Y:S01]  /*3130*/  FFMA R58, R25, R29, R58 ;  /* 0x0000001d193a7223 */ /* 0x000fe2000000003a */
[-C--:B------:R-:W-:Y:S01]  /*3140*/  FFMA R22, R22, R35.reuse, R21 ;  /* 0x0000002316167223 */ /* 0x080fe20000000015 */
[CC--:B------:R-:W-:Y:S01]  /*3150*/  FFMA R59, R14.reuse, R34.reuse, R59 ;  /* 0x000000220e3b7223 */ /* 0x0c0fe2000000003b */
[-C--:B------:R-:W-:Y:S01]  /*3160*/  FFMA R60, R14, R35.reuse, R60 ;  /* 0x000000230e3c7223 */ /* 0x080fe2000000003c */
[C---:B------:R-:W-:Y:S01]  /*3170*/  FFMA R61, R26.reuse, R34, R61 ;  /* 0x000000221a3d7223 */ /* 0x040fe2000000003d */
[----:B------:R-:W-:Y:S01]  /*3180*/  FFMA R36, R26, R35, R36 ;  /* 0x000000231a247223 */ /* 0x000fe20000000024 */
[----:B------:R-:W-:Y:S01]  /*3190*/  FFMA R57, R32, R14, R57 ;  /* 0x0000000e20397223 */ /* 0x000fe20000000039 */
[-C--:B------:R-:W-:Y:S01]  /*31a0*/  FFMA R56, R14, R33.reuse, R56 ;  /* 0x000000210e387223 */ /* 0x080fe20000000038 */
[----:B------:R-:W-:Y:S01]  /*31b0*/  FFMA R54, R32, R26, R54 ;  /* 0x0000001a20367223 */ /* 0x000fe20000000036 */
[----:B------:R-:W-:Y:S01]  /*31c0*/  FFMA R58, R26, R33, R58 ;  /* 0x000000211a3a7223 */ /* 0x000fe2000000003a */
[C---:B-1----:R-:W-:Y:S01]  /*31d0*/  FFMA R55, R8.reuse, R19, R55 ;  /* 0x0000001308377223 */ /* 0x042fe20000000037 */
[C---:B------:R-:W-:Y:S01]  /*31e0*/  FFMA R63, R19.reuse, R9, R63 ;  /* 0x00000009133f7223 */ /* 0x040fe2000000003f */
[CC--:B------:R-:W-:Y:S01]  /*31f0*/  FFMA R62, R19.reuse, R10.reuse, R62 ;  /* 0x0000000a133e7223 */ /* 0x0c0fe2000000003e */
[----:B------:R-:W-:Y:S01]  /*3200*/  FFMA R35, R19, R11, R18 ;  /* 0x0000000b13237223 */ /* 0x000fe20000000012 */
[C---:B------:R-:W-:Y:S01]  /*3210*/  FFMA R34, R8.reuse, R23, R16 ;  /* 0x0000001708227223 */ /* 0x040fe20000000010 */
[----:B------:R-:W-:Y:S01]  /*3220*/  LDS.128 R28, [R52+0x1800] ;  /* 0x00180000341c7984 */ /* 0x000fe20000000c00 */
        /* <DEDUP_REMOVED lines=19> */
[CC--:B-1----:R-:W-:Y:S01]  /*3360*/  FFMA R16, R20.reuse, R29.reuse, R24 ;  /* 0x0000001d14107223 */ /* 0x0c2fe20000000018 */
[C---:B------:R-:W-:Y:S01]  /*3370*/  FFMA R34, R20.reuse, R28, R34 ;  /* 0x0000001c14227223 */ /* 0x040fe20000000022 */
[----:B------:R-:W0:Y:S01]  /*3380*/  LDS.128 R24, [R52+0x1900] ;  /* 0x0019000034187984 */ /* 0x000e220000000c00 */
[----:B------:R-:W-:Y:S01]  /*3390*/  FFMA R33, R20, R30, R33 ;  /* 0x0000001e14217223 */ /* 0x000fe20000000021 */
[C---:B--2---:R-:W-:Y:S01]  /*33a0*/  FFMA R57, R12.reuse, R28, R57 ;  /* 0x0000001c0c397223 */ /* 0x044fe20000000039 */
[C---:B------:R-:W-:Y:S01]  /*33b0*/  FFMA R56, R12.reuse, R29, R56 ;  /* 0x0000001d0c387223 */ /* 0x040fe20000000038 */
[C---:B------:R-:W-:Y:S01]  /*33c0*/  FFMA R59, R12.reuse, R30, R59 ;  /* 0x0000001e0c3b7223 */ /* 0x040fe2000000003b */
[-C--:B------:R-:W-:Y:S01]  /*33d0*/  FFMA R60, R12, R31.reuse, R60 ;  /* 0x0000001f0c3c7223 */ /* 0x080fe2000000003c */
[-C--:B---3--:R-:W-:Y:S01]  /*33e0*/  FFMA R12, R8, R31.reuse, R36 ;  /* 0x0000001f080c7223 */ /* 0x088fe20000000024 */
[----:B------:R-:W-:Y:S01]  /*33f0*/  FFMA R32, R20, R31, R32 ;  /* 0x0000001f14207223 */ /* 0x000fe20000000020 */
[----:B------:R-:W1:Y:S01]  /*3400*/  LDS.128 R36, [R52+0x1a00] ;  /* 0x001a000034247984 */ /* 0x000e620000000c00 */
        /* <DEDUP_REMOVED lines=11> */
[C---:B------:R-:W-:Y:S01]  /*34c0*/  FFMA R13, R24.reuse, R21, R34 ;  /* 0x00000015180d7223 */ /* 0x040fe20000000022 */
[CC--:B------:R-:W-:Y:S01]  /*34d0*/  FFMA R17, R21.reuse, R26.reuse, R33 ;  /* 0x0000001a15117223 */ /* 0x0c0fe20000000021 */
[----:B------:R-:W-:Y:S01]  /*34e0*/  FFMA R8, R21, R27, R32 ;  /* 0x0000001b15087223 */ /* 0x000fe20000000020 */
[----:B------:R-:W-:Y:S01]  /*34f0*/  FFMA R54, R24, R9, R54 ;  /* 0x0000000918367223 */ /* 0x000fe20000000036 */
[----:B------:R-:W0:Y:S01]  /*3500*/  LDS.128 R32, [R52+0x1b00] ;  /* 0x001b000034207984 */ /* 0x000e220000000c00 */
[CC--:B------:R-:W-:Y:S01]  /*3510*/  FFMA R58, R9.reuse, R25.reuse, R58 ;  /* 0x00000019093a7223 */ /* 0x0c0fe2000000003a */
[----:B------:R-:W-:Y:S01]  /*3520*/  FFMA R61, R9, R26, R61 ;  /* 0x0000001a093d7223 */ /* 0x000fe2000000003d */
[----:B------:R-:W-:Y:S01]  /*3530*/  FFMA R16, R21, R25, R16 ;  /* 0x0000001915107223 */ /* 0x000fe20000000010 */
[----:B------:R-:W-:Y:S01]  /*3540*/  FFMA R12, R9, R27, R12 ;  /* 0x0000001b090c7223 */ /* 0x000fe2000000000c */
[----:B-1----:R-:W-:Y:S01]  /*3550*/  FFMA R21, R18, R38, R20 ;  /* 0x0000002612157223 */ /* 0x002fe20000000014 */
[----:B------:R-:W-:Y:S01]  /*3560*/  FFMA R55, R36, R18, R55 ;  /* 0x0000001224377223 */ /* 0x000fe20000000037 */
[C---:B------:R-:W-:Y:S01]  /*3570*/  FFMA R9, R18.reuse, R37, R29 ;  /* 0x0000002512097223 */ /* 0x040fe2000000001d */
[----:B------:R-:W-:Y:S01]  /*3580*/  FFMA R20, R18, R39, R28 ;  /* 0x0000002712147223 */ /* 0x000fe2000000001c */
[----:B------:R-:W-:Y:S01]  /*3590*/  FFMA R54, R36, R10, R54 ;  /* 0x0000000a24367223 */ /* 0x000fe20000000036 */
        /* <DEDUP_REMOVED lines=9> */
[-C--:B------:R-:W-:Y:S01]  /*3630*/  FFMA R8, R22, R39.reuse, R8 ;  /* 0x0000002716087223 */ /* 0x080fe20000000008 */
[----:B------:R-:W-:Y:S01]  /*3640*/  LDS.128 R24, [R53+0x70] ;  /* 0x0000700035187984 */ /* 0x000fe20000000c00 */
[----:B------:R-:W-:-:S03]  /*3650*/  FFMA R10, R10, R39, R12 ;  /* 0x000000270a0a7223 */ /* 0x000fc6000000000c */
[----:B------:R-:W1:Y:S04]  /*3660*/  LDS.128 R28, [R52+0x1c00] ;  /* 0x001c0000341c7984 */ /* 0x000e680000000c00 */
[----:B------:R-:W2:Y:S01]  /*3670*/  LDS.128 R36, [R53+0xf0] ;  /* 0x0000f00035247984 */ /* 0x000ea20000000c00 */
        /* <DEDUP_REMOVED lines=8> */
[-C--:B------:R-:W-:Y:S01]  /*3700*/  FFMA R20, R19, R35.reuse, R20 ;  /* 0x0000002313147223 */ /* 0x080fe20000000014 */
[----:B------:R-:W-:Y:S01]  /*3710*/  FFMA R19, R23, R35, R8 ;  /* 0x0000002317137223 */ /* 0x000fe20000000008 */
[C---:B------:R-:W-:Y:S01]  /*3720*/  FFMA R54, R32.reuse, R11, R54 ;  /* 0x0000000b20367223 */ /* 0x040fe20000000036 */
[C---:B------:R-:W-:Y:S01]  /*3730*/  FFMA R58, R11.reuse, R33, R58 ;  /* 0x000000210b3a7223 */ /* 0x040fe2000000003a */
[CC--:B------:R-:W-:Y:S01]  /*3740*/  FFMA R61, R11.reuse, R34.reuse, R61 ;  /* 0x000000220b3d7223 */ /* 0x0c0fe2000000003d */
[----:B------:R-:W-:Y:S01]  /*3750*/  FFMA R35, R11, R35, R10 ;  /* 0x000000230b237223 */ /* 0x000fe2000000000a */
[----:B------:R-:W-:Y:S01]  /*3760*/  FFMA R18, R32, R23, R18 ;  /* 0x0000001720127223 */ /* 0x000fe20000000012 */
[----:B------:R3:W4:Y:S01]  /*3770*/  LDS.128 R8, [R53+0x1f0] ;  /* 0x0001f00035087984 */ /* 0x0007220000000c00 */
[C---:B------:R-:W-:Y:S01]  /*3780*/  FFMA R16, R23.reuse, R33, R16 ;  /* 0x0000002117107223 */ /* 0x040fe20000000010 */
[----:B------:R-:W-:Y:S01]  /*3790*/  FFMA R17, R23, R34, R17 ;  /* 0x0000002217117223 */ /* 0x000fe20000000011 */
[C---:B-1----:R-:W-:Y:S01]  /*37a0*/  FFMA R57, R24.reuse, R28, R57 ;  /* 0x0000001c18397223 */ /* 0x042fe20000000039 */
[C---:B------:R-:W-:Y:S01]  /*37b0*/  FFMA R56, R24.reuse, R29, R56 ;  /* 0x0000001d18387223 */ /* 0x040fe20000000038 */
[C---:B---3--:R-:W-:Y:S01]  /*37c0*/  FFMA R53, R24.reuse, R30, R59 ;  /* 0x0000001e18357223 */ /* 0x048fe2000000003b */
[----:B------:R-:W-:Y:S01]  /*37d0*/  FFMA R60, R24, R31, R60 ;  /* 0x0000001f183c7223 */ /* 0x000fe2000000003c */
[C---:B--2---:R-:W-:Y:S01]  /*37e0*/  FFMA R24, R36.reuse, R28, R55 ;  /* 0x0000001c24187223 */ /* 0x044fe20000000037 */
[C---:B------:R-:W-:Y:S01]  /*37f0*/  FFMA R32, R36.reuse, R29, R22 ;  /* 0x0000001d24207223 */ /* 0x040fe20000000016 */
[C---:B------:R-:W-:Y:S01]  /*3800*/  FFMA R33, R36.reuse, R30, R21 ;  /* 0x0000001e24217223 */ /* 0x040fe20000000015 */
[----:B------:R-:W-:-:S02]  /*3810*/  FFMA R36, R36, R31, R20 ;  /* 0x0000001f24247223 */ /* 0x000fc40000000014 */
[----:B------:R-:W1:Y:S01]  /*3820*/  LDS.128 R20, [R52+0x1d00] ;  /* 0x001d000034147984 */ /* 0x000e620000000c00 */
[C---:B0-----:R-:W-:Y:S01]  /*3830*/  FFMA R34, R12.reuse, R28, R18 ;  /* 0x0000001c0c227223 */ /* 0x041fe20000000012 */
[C---:B------:R-:W-:Y:S01]  /*3840*/  FFMA R55, R12.reuse, R29, R16 ;  /* 0x0000001d0c377223 */ /* 0x040fe20000000010 */
[C---:B------:R-:W-:Y:S01]  /*3850*/  FFMA R59, R12.reuse, R30, R17 ;  /* 0x0000001e0c3b7223 */ /* 0x040fe20000000011 */
[----:B------:R-:W-:Y:S02]  /*3860*/  FFMA R12, R12, R31, R19 ;  /* 0x0000001f0c0c7223 */ /* 0x000fe40000000013 */
[----:B------:R-:W0:Y:S01]  /*3870*/  LDS.128 R16, [R52+0x1e00] ;  /* 0x001e000034107984 */ /* 0x000e220000000c00 */
[C---:B----4-:R-:W-:Y:S01]  /*3880*/  FFMA R54, R8.reuse, R28, R54 ;  /* 0x0000001c08367223 */ /* 0x050fe20000000036 */
[C---:B------:R-:W-:Y:S01]  /*3890*/  FFMA R58, R8.reuse, R29, R58 ;  /* 0x0000001d083a7223 */ /* 0x040fe2000000003a */
[C---:B------:R-:W-:Y:S01]  /*38a0*/  FFMA R61, R8.reuse, R30, R61 ;  /* 0x0000001e083d7223 */ /* 0x040fe2000000003d */
[----:B------:R-:W-:-:S02]  /*38b0*/  FFMA R8, R8, R31, R35 ;  /* 0x0000001f08087223 */ /* 0x000fc40000000023 */
[----:B------:R-:W2:Y:S01]  /*38c0*/  LDS.128 R28, [R52+0x1f00] ;  /* 0x001f0000341c7984 */ /* 0x000ea20000000c00 */
[C---:B-1----:R-:W-:Y:S01]  /*38d0*/  FFMA R57, R20.reuse, R25, R57 ;  /* 0x0000001914397223 */ /* 0x042fe20000000039 */
        /* <DEDUP_REMOVED lines=14> */
[----:B------:R-:W-:-:S02]  /*39c0*/  FFMA R8, R9, R23, R8 ;  /* 0x0000001709087223 */ /* 0x000fc40000000008 */
[----:B------:R-:W1:Y:S01]  /*39d0*/  LDC R9, c[0x0][0x39c] ;  /* 0x0000e700ff097b82 */ /* 0x000e620000000800 */
[----:B0-----:R-:W-:Y:S01]  /*39e0*/  FFMA R25, R16, R38, R25 ;  /* 0x0000002610197223 */ /* 0x001fe20000000019 */
[C---:B------:R-:W-:Y:S01]  /*39f0*/  FFMA R20, R38.reuse, R17, R63 ;  /* 0x0000001126147223 */ /* 0x040fe2000000003f */
        /* <DEDUP_REMOVED lines=8> */
[-C--:B------:R-:W-:Y:S01]  /*3a80*/  FFMA R60, R26, R19.reuse, R60 ;  /* 0x000000131a3c7223 */ /* 0x080fe2000000003c */
[----:B------:R-:W-:Y:S01]  /*3a90*/  FFMA R14, R14, R19, R12 ;  /* 0x000000130e0e7223 */ /* 0x000fe2000000000c */
[----:B------:R-:W-:Y:S01]  /*3aa0*/  FFMA R13, R16, R10, R13 ;  /* 0x0000000a100d7223 */ /* 0x000fe2000000000d */
[C---:B------:R-:W-:Y:S01]  /*3ab0*/  FFMA R58, R10.reuse, R17, R21 ;  /* 0x000000110a3a7223 */ /* 0x040fe20000000015 */
[C---:B------:R-:W-:Y:S01]  /*3ac0*/  FFMA R61, R10.reuse, R18, R61 ;  /* 0x000000120a3d7223 */ /* 0x040fe2000000003d */
[----:B------:R-:W-:Y:S01]  /*3ad0*/  FFMA R8, R10, R19, R8 ;  /* 0x000000130a087223 */ /* 0x000fe20000000008 */
[C---:B--2---:R-:W-:Y:S01]  /*3ae0*/  FFMA R55, R28.reuse, R39, R25 ;  /* 0x000000271c377223 */ /* 0x044fe20000000019 */
[C---:B------:R-:W-:Y:S01]  /*3af0*/  FFMA R63, R39.reuse, R29, R20 ;  /* 0x0000001d273f7223 */ /* 0x040fe20000000014 */
[CC--:B------:R-:W-:Y:S01]  /*3b00*/  FFMA R62, R39.reuse, R30.reuse, R33 ;  /* 0x0000001e273e7223 */ /* 0x0c0fe20000000021 */
[----:B------:R-:W-:Y:S01]  /*3b10*/  FFMA R39, R39, R31, R36 ;  /* 0x0000001f27277223 */ /* 0x000fe20000000024 */
[C---:B------:R-:W-:Y:S01]  /*3b20*/  FFMA R12, R28.reuse, R15, R23 ;  /* 0x0000000f1c0c7223 */ /* 0x040fe20000000017 */
[C---:B------:R-:W-:Y:S01]  /*3b30*/  FFMA R38, R15.reuse, R29, R38 ;  /* 0x0000001d0f267223 */ /* 0x040fe20000000026 */
[-C--:B------:R-:W-:Y:S01]  /*3b40*/  FFMA R37, R15, R30.reuse, R37 ;  /* 0x0000001e0f257223 */ /* 0x080fe20000000025 */
[C---:B------:R-:W-:Y:S01]  /*3b50*/  FFMA R57, R28.reuse, R27, R57 ;  /* 0x0000001b1c397223 */ /* 0x040fe20000000039 */
[C---:B------:R-:W-:Y:S01]  /*3b60*/  FFMA R56, R27.reuse, R29, R56 ;  /* 0x0000001d1b387223 */ /* 0x040fe20000000038 */
[CC--:B------:R-:W-:Y:S01]  /*3b70*/  FFMA R59, R27.reuse, R30.reuse, R53 ;  /* 0x0000001e1b3b7223 */ /* 0x0c0fe20000000035 */
[-C--:B------:R-:W-:Y:S01]  /*3b80*/  FFMA R60, R27, R31.reuse, R60 ;  /* 0x0000001f1b3c7223 */ /* 0x080fe2000000003c */
[----:B------:R-:W-:Y:S01]  /*3b90*/  FFMA R15, R15, R31, R14 ;  /* 0x0000001f0f0f7223 */ /* 0x000fe2000000000e */
[----:B------:R-:W-:Y:S01]  /*3ba0*/  FFMA R54, R28, R11, R13 ;  /* 0x0000000b1c367223 */ /* 0x000fe2000000000d */
[C---:B------:R-:W-:Y:S01]  /*3bb0*/  FFMA R58, R11.reuse, R29, R58 ;  /* 0x0000001d0b3a7223 */ /* 0x040fe2000000003a */
[C---:B------:R-:W-:Y:S01]  /*3bc0*/  FFMA R61, R11.reuse, R30, R61 ;  /* 0x0000001e0b3d7223 */ /* 0x040fe2000000003d */
[----:B------:R-:W-:Y:S01]  /*3bd0*/  FFMA R36, R11, R31, R8 ;  /* 0x0000001f0b247223 */ /* 0x000fe20000000008 */
[----:B-1----:R-:W-:-:S02]  /*3be0*/  LEA R41, R9, R41, 0x5 ;  /* 0x0000002909297211 */ /* 0x002fc400078e28ff */
[C---:B------:R-:W-:Y:S02]  /*3bf0*/  LEA R40, R9.reuse, R40, 0x5 ;  /* 0x0000002809287211 */ /* 0x040fe400078e28ff */
[C---:B------:R-:W-:Y:S02]  /*3c00*/  LEA R0, R9.reuse, R0, 0x5 ;  /* 0x0000000009007211 */ /* 0x040fe400078e28ff */
[C---:B------:R-:W-:Y:S02]  /*3c10*/  LEA R2, R9.reuse, R2, 0x5 ;  /* 0x0000000209027211 */ /* 0x040fe400078e28ff */
[C---:B------:R-:W-:Y:S02]  /*3c20*/  LEA R3, R9.reuse, R3, 0x5 ;  /* 0x0000000309037211 */ /* 0x040fe400078e28ff */
[C---:B------:R-:W-:Y:S02]  /*3c30*/  LEA R4, R9.reuse, R4, 0x5 ;  /* 0x0000000409047211 */ /* 0x040fe400078e28ff */
[----:B------:R-:W-:-:S02]  /*3c40*/  LEA R5, R9, R5, 0x5 ;  /* 0x0000000509057211 */ /* 0x000fc400078e28ff */
[----:B------:R-:W-:Y:S01]  /*3c50*/  LEA R6, R9, R6, 0x5 ;  /* 0x0000000609067211 */ /* 0x000fe200078e28ff */
[----:B------:R-:W-:Y:S06]  /*3c60*/  BAR.SYNC.DEFER_BLOCKING 0x0 ;  /* 0x0000000000007b1d */ /* 0x000fec0000010000 */
[----:B------:R-:W-:Y:S05]  /*3c70*/  BRA.U !UP0, `(.L_x_62) ;  /* 0xffffffc908007547 */ /* 0x000fea000b83ffff */
.L_x_0:
[----:B------:R-:W0:Y:S01]  /*3c80*/  S2R R5, SR_CTAID.Y ;  /* 0x0000000000057919 */ /* 0x000e220000002600 */
[----:B------:R-:W4:Y:S01]  /*3c90*/  LDCU UR4, c[0x0][0x370] ;  /* 0x00006e00ff0477ac */ /* 0x000f220008000800 */
[----:B------:R-:W5:Y:S01]  /*3ca0*/  S2R R0, SR_CTAID.X ;  /* 0x0000000000007919 */ /* 0x000f620000002500 */
[----:B------:R-:W1:Y:S01]  /*3cb0*/  LDCU UR5, c[0x0][0x374] ;  /* 0x00006e80ff0577ac */ /* 0x000e620008000800 */
[----:B------:R-:W3:Y:S01]  /*3cc0*/  S2R R4, SR_TID.Y ;  /* 0x0000000000047919 */ /* 0x000ee20000002200 */
[----:B--2---:R-:W2:Y:S01]  /*3cd0*/  S2R R3, SR_TID.X ;  /* 0x0000000000037919 */ /* 0x004ea20000002100 */
[----:B----4-:R-:W-:Y:S02]  /*3ce0*/  UIADD3 UR4, UPT, UPT, UR4, -0x1, URZ ;  /* 0xffffffff04047890 */ /* 0x010fe4000fffe0ff */
[----:B-1----:R-:W-:-:S06]  /*3cf0*/  UIADD3 UR5, UPT, UPT, UR5, -0x1, URZ ;  /* 0xffffffff05057890 */ /* 0x002fcc000fffe0ff */
[----:B0-----:R-:W-:-:S04]  /*3d00*/  ISETP.NE.AND P0, PT, R5, UR5, PT ;  /* 0x0000000505007c0c */ /* 0x001fc8000bf05270 */
[C---:B-----5:R-:W-:Y:S02]  /*3d10*/  ISETP.EQ.OR P0, PT, R0.reuse, UR4, !P0 ;  /* 0x0000000400007c0c */ /* 0x060fe4000c702670 */
[----:B---3--:R-:W-:Y:S02]  /*3d20*/  LEA R5, R5, R4, 0x4 ;  /* 0x0000000405057211 */ /* 0x008fe400078e20ff */
[----:B--2---:R-:W-:Y:S02]  /*3d30*/  LEA R0, R0, R3, 0x4 ;  /* 0x0000000300007211 */ /* 0x004fe400078e20ff */
[----:B------:R-:W-:Y:S02]  /*3d40*/  SHF.L.U32 R5, R5, 0x2, RZ ;  /* 0x0000000205057819 */ /* 0x000fe400000006ff */
[----:B------:R-:W-:-:S05]  /*3d50*/  SHF.L.U32 R0, R0, 0x2, RZ ;  /* 0x0000000200007819 */ /* 0x000fca00000006ff */
[----:B------:R-:W0:Y:S08]  /*3d60*/  @!P0 LDC R2, c[0x0][0x398] ;  /* 0x0000e600ff028b82 */ /* 0x000e300000000800 */
[----:B------:R-:W1:Y:S01]  /*3d70*/  @!P0 LDC.64 R6, c[0x0][0x390] ;  /* 0x0000e400ff068b82 */ /* 0x000e620000000a00 */
[----:B0-----:R-:W-:-:S04]  /*3d80*/  @!P0 IMAD R3, R0, R2, R5 ;  /* 0x0000000200038224 */ /* 0x001fc800078e0205 */
[----:B-1----:R-:W-:-:S05]  /*3d90*/  @!P0 IMAD.WIDE R6, R3, 0x4, R6 ;  /* 0x0000000403068825 */ /* 0x002fca00078e0206 */
[----:B------:R-:W2:Y:S02]  /*3da0*/  @!P0 LDG.E R4, desc[UR10][R6.64] ;  /* 0x0000000a06048981 */ /* 0x000ea4000c1e1900 */
[----:B--2---:R-:W-:-:S05]  /*3db0*/  @!P0 FADD R3, R4, R57 ;  /* 0x0000003904038221 */ /* 0x004fca0000000000 */
[----:B------:R0:W-:Y:S01]  /*3dc0*/  @!P0 STG.E desc[UR10][R6.64], R3 ;  /* 0x0000000306008986 */ /* 0x0001e2000c10190a */
[----:B------:R-:W-:Y:S05]  /*3dd0*/  @!P0 BRA `(.L_x_63) ;  /* 0x0000000000308947 */ /* 0x000fea0003800000 */
[----:B0-----:R-:W0:Y:S01]  /*3de0*/  LDC.64 R2, c[0x0][0x398] ;  /* 0x0000e600ff027b82 */ /* 0x001e220000000a00 */
[----:B------:R-:W-:Y:S01]  /*3df0*/  BSSY.RECONVERGENT B0, `(.L_x_63) ;  /* 0x000000a000007945 */ /* 0x000fe20003800200 */
[----:B0-----:R-:W-:-:S04]  /*3e00*/  ISETP.GE.AND P1, PT, R0, R3, PT ;  /* 0x000000030000720c */ /* 0x001fc80003f26270 */
[----:B------:R-:W-:-:S13]  /*3e10*/  ISETP.GE.OR P1, PT, R5, R2, P1 ;  /* 0x000000020500720c */ /* 0x000fda0000f26670 */
[----:B------:R-:W-:Y:S05]  /*3e20*/  @P1 BRA `(.L_x_64) ;  /* 0x0000000000181947 */ /* 0x000fea0003800000 */
[----:B------:R-:W0:Y:S01]  /*3e30*/  LDC.64 R6, c[0x0][0x390] ;  /* 0x0000e400ff067b82 */ /* 0x000e220000000a00 */
[----:B------:R-:W-:-:S04]  /*3e40*/  IMAD R3, R0, R2, R5 ;  /* 0x0000000200037224 */ /* 0x000fc800078e0205 */
[----:B0-----:R-:W-:-:S05]  /*3e50*/  IMAD.WIDE R6, R3, 0x4, R6 ;  /* 0x0000000403067825 */ /* 0x001fca00078e0206 */
[----:B------:R-:W2:Y:S02]  /*3e60*/  LDG.E R4, desc[UR10][R6.64] ;  /* 0x0000000a06047981 */ /* 0x000ea4000c1e1900 */
[----:B--2---:R-:W-:-:S05]  /*3e70*/  FADD R57, R57, R4 ;  /* 0x0000000439397221 */ /* 0x004fca0000000000 */
[----:B------:R0:W-:Y:S02]  /*3e80*/  STG.E desc[UR10][R6.64], R57 ;  /* 0x0000003906007986 */ /* 0x0001e4000c10190a */
.L_x_64:
[----:B------:R-:W-:Y:S05]  /*3e90*/  BSYNC.RECONVERGENT B0 ;  /* 0x0000000000007941 */ /* 0x000fea0003800200 */
.L_x_63:
[----:B0-----:R-:W-:Y:S01]  /*3ea0*/  IADD3 R3, PT, PT, R0, 0x1, RZ ;  /* 0x0000000100037810 */ /* 0x001fe20007ffe0ff */
[----:B------:R-:W-:Y:S06]  /*3eb0*/  @P0 BRA `(.L_x_65) ;  /* 0x00000000001c0947 */ /* 0x000fec0003800000 */
[----:B------:R-:W0:Y:S01]  /*3ec0*/  LDC.64 R6, c[0x0][0x390] ;  /* 0x0000e400ff067b82 */ /* 0x000e220000000a00 */
[----:B------:R-:W-:-:S04]  /*3ed0*/  IMAD R9, R3, R2, R5 ;  /* 0x0000000203097224 */ /* 0x000fc800078e0205 */
[----:B0-----:R-:W-:-:S05]  /*3ee0*/  IMAD.WIDE R6, R9, 0x4, R6 ;  /* 0x0000000409067825 */ /* 0x001fca00078e0206 */
[----:B------:R-:W2:Y:S02]  /*3ef0*/  LDG.E R9, desc[UR10][R6.64] ;  /* 0x0000000a06097981 */ /* 0x000ea4000c1e1900 */
[----:B--2---:R-:W-:-:S05]  /*3f00*/  FADD R9, R9, R56 ;  /* 0x0000003809097221 */ /* 0x004fca0000000000 */
[----:B------:R1:W-:Y:S01]  /*3f10*/  STG.E desc[UR10][R6.64], R9 ;  /* 0x0000000906007986 */ /* 0x0003e2000c10190a */
[----:B------:R-:W-:Y:S05]  /*3f20*/  BRA `(.L_x_66) ;  /* 0x0000000000307947 */ /* 0x000fea0003800000 */
.L_x_65:
[----:B------:R-:W0:Y:S01]  /*3f30*/  LDCU UR4, c[0x0][0x39c] ;  /* 0x00007380ff0477ac */ /* 0x000e220008000800 */
[----:B------:R-:W-:Y:S01]  /*3f40*/  BSSY.RECONVERGENT B0, `(.L_x_66) ;  /* 0x000000a000007945 */ /* 0x000fe20003800200 */
[----:B0-----:R-:W-:-:S04]  /*3f50*/  ISETP.GE.AND P1, PT, R3, UR4, PT ;  /* 0x0000000403007c0c */ /* 0x001fc8000bf26270 */
        /* <DEDUP_REMOVED lines=8> */
.L_x_67:
[----:B------:R-:W-:Y:S05]  /*3fe0*/  BSYNC.RECONVERGENT B0 ;  /* 0x0000000000007941 */ /* 0x000fea0003800200 */
.L_x_66:
[----:B01----:R-:W-:Y:S01]  /*3ff0*/  IADD3 R7, PT, PT, R0, 0x2, RZ ;  /* 0x0000000200077810 */ /* 0x003fe20007ffe0ff */
        /* <DEDUP_REMOVED lines=8> */
.L_x_68:
        /* <DEDUP_REMOVED lines=11> */
.L_x_70:
[----:B------:R-:W-:Y:S05]  /*4130*/  BSYNC.RECONVERGENT B0 ;  /* 0x0000000000007941 */ /* 0x000fea0003800200 */
.L_x_69:
[----:B------:R-:W-:Y:S01]  /*4140*/  IADD3 R13, PT, PT, R0, 0x3, RZ ;  /* 0x00000003000d7810 */ /* 0x000fe20007ffe0ff */
[----:B------:R-:W-:Y:S06]  /*4150*/  @P0 BRA `(.L_x_71) ;  /* 0x00000000001c0947 */ /* 0x000fec0003800000 */
[----:B0-----:R-:W0:Y:S01]  /*4160*/  LDC.64 R8, c[0x0][0x390] ;  /* 0x0000e400ff087b82 */ /* 0x001e220000000a00 */
[----:B------:R-:W-:-:S04]  /*4170*/  IMAD R11, R13, R2, R5 ;  /* 0x000000020d0b7224 */ /* 0x000fc800078e0205 */
[----:B0-----:R-:W-:-:S05]  /*4180*/  IMAD.WIDE R8, R11, 0x4, R8 ;  /* 0x000000040b087825 */ /* 0x001fca00078e0208 */
[----:B------:R-:W2:Y:S02]  /*4190*/  LDG.E R11, desc[UR10][R8.64] ;  /* 0x0000000a080b7981 */ /* 0x000ea4000c1e1900 */
[----:B--2---:R-:W-:-:S05]  /*41a0*/  FADD R11, R11, R60 ;  /* 0x0000003c0b0b7221 */ /* 0x004fca0000000000 */
[----:B------:R2:W-:Y:S01]  /*41b0*/  STG.E desc[UR10][R8.64], R11 ;  /* 0x0000000b08007986 */ /* 0x0005e2000c10190a */
[----:B------:R-:W-:Y:S05]  /*41c0*/  BRA `(.L_x_72) ;  /* 0x0000000000307947 */ /* 0x000fea0003800000 */
.L_x_71:
[----:B------:R-:W1:Y:S01]  /*41d0*/  LDCU UR4, c[0x0][0x39c] ;  /* 0x00007380ff0477ac */ /* 0x000e620008000800 */
[----:B------:R-:W-:Y:S01]  /*41e0*/  BSSY.RECONVERGENT B0, `(.L_x_72) ;  /* 0x000000a000007945 */ /* 0x000fe20003800200 */
[----:B-1----:R-:W-:-:S04]  /*41f0*/  ISETP.GE.AND P1, PT, R13, UR4, PT ;  /* 0x000000040d007c0c */ /* 0x002fc8000bf26270 */
[----:B------:R-:W-:-:S13]  /*4200*/  ISETP.GE.OR P1, PT, R5, R2, P1 ;  /* 0x000000020500720c */ /* 0x000fda0000f26670 */
[----:B------:R-:W-:Y:S05]  /*4210*/  @P1 BRA `(.L_x_73) ;  /* 0x0000000000181947 */ /* 0x000fea0003800000 */
[----:B0-----:R-:W0:Y:S01]  /*4220*/  LDC.64 R8, c[0x0][0x390] ;  /* 0x0000e400ff087b82 */ /* 0x001e220000000a00 */
[----:B------:R-:W-:-:S04]  /*4230*/  IMAD R11, R13, R2, R5 ;  /* 0x000000020d0b7224 */ /* 0x000fc800078e0205 */
[----:B0-----:R-:W-:-:S05]  /*4240*/  IMAD.WIDE R8, R11, 0x4, R8 ;  /* 0x000000040b087825 */ /* 0x001fca00078e0208 */
[----:B------:R-:W2:Y:S02]  /*4250*/  LDG.E R11, desc[UR10][R8.64] ;  /* 0x0000000a080b7981 */ /* 0x000ea4000c1e1900 */
[----:B--2---:R-:W-:-:S05]  /*4260*/  FADD R11, R60, R11 ;  /* 0x0000000b3c0b7221 */ /* 0x004fca0000000000 */
[----:B------:R1:W-:Y:S02]  /*4270*/  STG.E desc[UR10][R8.64], R11 ;  /* 0x0000000b08007986 */ /* 0x0003e4000c10190a */
.L_x_73:
[----:B------:R-:W-:Y:S05]  /*4280*/  BSYNC.RECONVERGENT B0 ;  /* 0x0000000000007941 */ /* 0x000fea0003800200 */
.L_x_72:
[----:B------:R-:W3:Y:S01]  /*4290*/  LDCU.64 UR4, c[0x0][0x390] ;  /* 0x00007200ff0477ac */ /* 0x000ee20008000a00 */
[----:B------:R-:W-:Y:S01]  /*42a0*/  IMAD R4, R0, R2, RZ ;  /* 0x0000000200047224 */ /* 0x000fe200078e02ff */
[----:B------:R-:W-:-:S04]  /*42b0*/  IADD3 R21, PT, PT, R5, 0x1, RZ ;  /* 0x0000000105157810 */ /* 0x000fc80007ffe0ff */
[----:B------:R-:W-:-:S04]  /*42c0*/  IADD3 R6, P1, PT, R5, R4, RZ ;  /* 0x0000000405067210 */ /* 0x000fc80007f3e0ff */
[----:B012---:R-:W-:Y:S02]  /*42d0*/  LEA.HI.X.SX32 R9, R4, RZ, 0x1, P1 ;  /* 0x000000ff04097211 */ /* 0x007fe400008f0eff */
[----:B---3--:R-:W-:-:S04]  /*42e0*/  LEA R8, P1, R6, UR4, 0x2 ;  /* 0x0000000406087c11 */ /* 0x008fc8000f8210ff */
[----:B------:R-:W-:Y:S01]  /*42f0*/  LEA.HI.X R9, R6, UR5, R9, 0x2, P1 ;  /* 0x0000000506097c11 */ /* 0x000fe200088f1409 */
[----:B------:R-:W-:Y:S08]  /*4300*/  @P0 BRA `(.L_x_74) ;  /* 0x0000000000100947 */ /* 0x000ff00003800000 */
[----:B------:R-:W2:Y:S02]  /*4310*/  LDG.E R4, desc[UR10][R8.64+0x4] ;  /* 0x0000040a08047981 */ /* 0x000ea4000c1e1900 */
[----:B--2---:R-:W-:-:S05]  /*4320*/  FADD R55, R4, R55 ;  /* 0x0000003704377221 */ /* 0x004fca0000000000 */
[----:B------:R0:W-:Y:S01]  /*4330*/  STG.E desc[UR10][R8.64+0x4], R55 ;  /* 0x0000043708007986 */ /* 0x0001e2000c10190a */
[----:B------:R-:W-:Y:S05]  /*4340*/  BRA `(.L_x_75) ;  /* 0x0000000000247947 */ /* 0x000fea0003800000 */
.L_x_74:
[----:B------:R-:W0:Y:S01]  /*4350*/  LDCU UR6, c[0x0][0x39c] ;  /* 0x00007380ff0677ac */ /* 0x000e220008000800 */
[----:B------:R-:W-:Y:S01]  /*4360*/  BSSY.RECONVERGENT B0, `(.L_x_75) ;  /* 0x0000007000007945 */ /* 0x000fe20003800200 */
[----:B0-----:R-:W-:-:S04]  /*4370*/  ISETP.GE.AND P1, PT, R0, UR6, PT ;  /* 0x0000000600007c0c */ /* 0x001fc8000bf26270 */
[----:B------:R-:W-:-:S13]  /*4380*/  ISETP.GE.OR P1, PT, R21, R2, P1 ;  /* 0x000000021500720c */ /* 0x000fda0000f26670 */
[----:B------:R-:W-:Y:S05]  /*4390*/  @P1 BRA `(.L_x_76) ;  /* 0x00000000000c1947 */ /* 0x000fea0003800000 */
[----:B------:R-:W2:Y:S02]  /*43a0*/  LDG.E R4, desc[UR10][R8.64+0x4] ;  /* 0x0000040a08047981 */ /* 0x000ea4000c1e1900 */
[----:B--2---:R-:W-:-:S05]  /*43b0*/  FADD R55, R55, R4 ;  /* 0x0000000437377221 */ /* 0x004fca0000000000 */
[----:B------:R0:W-:Y:S02]  /*43c0*/  STG.E desc[UR10][R8.64+0x4], R55 ;  /* 0x0000043708007986 */ /* 0x0001e4000c10190a */
.L_x_76:
[----:B------:R-:W-:Y:S05]  /*43d0*/  BSYNC.RECONVERGENT B0 ;  /* 0x0000000000007941 */ /* 0x000fea0003800200 */
.L_x_75:
[----:B------:R-:W-:-:S05]  /*43e0*/  IMAD R4, R3, R2, RZ ;  /* 0x0000000203047224 */ /* 0x000fca00078e02ff */
[----:B------:R-:W-:-:S04]  /*43f0*/  IADD3 R6, P1, PT, R5, R4, RZ ;  /* 0x0000000405067210 */ /* 0x000fc80007f3e0ff */
[----:B------:R-:W-:Y:S02]  /*4400*/  LEA.HI.X.SX32 R11, R4, RZ, 0x1, P1 ;  /* 0x000000ff040b7211 */ /* 0x000fe400008f0eff */
[----:B------:R-:W-:-:S04]  /*4410*/  LEA R10, P1, R6, UR4, 0x2 ;  /* 0x00000004060a7c11 */ /* 0x000fc8000f8210ff */
[----:B------:R-:W-:Y:S01]  /*4420*/  LEA.HI.X R11, R6, UR5, R11, 0x2, P1 ;  /* 0x00000005060b7c11 */ /* 0x000fe200088f140b */
[----:B------:R-:W-:Y:S08]  /*4430*/  @P0 BRA `(.L_x_77) ;  /* 0x0000000000100947 */ /* 0x000ff00003800000 */
[----:B------:R-:W2:Y:S02]  /*4440*/  LDG.E R4, desc[UR10][R10.64+0x4] ;  /* 0x0000040a0a047981 */ /* 0x000ea4000c1e1900 */
[----:B--2---:R-:W-:-:S05]  /*4450*/  FADD R63, R4, R63 ;  /* 0x0000003f043f7221 */ /* 0x004fca0000000000 */
[----:B------:R2:W-:Y:S01]  /*4460*/  STG.E desc[UR10][R10.64+0x4], R63 ;  /* 0x0000043f0a007986 */ /* 0x0005e2000c10190a */
[----:B------:R-:W-:Y:S05]  /*4470*/  BRA `(.L_x_78) ;  /* 0x0000000000247947 */ /* 0x000fea0003800000 */
.L_x_77:
[----:B------:R-:W1:Y:S01]  /*4480*/  LDCU UR6, c[0x0][0x39c] ;  /* 0x00007380ff0677ac */ /* 0x000e620008000800 */
[----:B------:R-:W-:Y:S01]  /*4490*/  BSSY.RECONVERGENT B0, `(.L_x_78) ;  /* 0x0000007000007945 */ /* 0x000fe20003800200 */
[----:B-1----:R-:W-:-:S04]  /*44a0*/  ISETP.GE.AND P1, PT, R3, UR6, PT ;  /* 0x0000000603007c0c */ /* 0x002fc8000bf26270 */
[----:B------:R-:W-:-:S13]  /*44b0*/  ISETP.GE.OR P1, PT, R21, R2, P1 ;  /* 0x000000021500720c */ /* 0x000fda0000f26670 */
[----:B------:R-:W-:Y:S05]  /*44c0*/  @P1 BRA `(.L_x_79) ;  /* 0x00000000000c1947 */ /* 0x000fea0003800000 */
[----:B------:R-:W2:Y:S02]  /*44d0*/  LDG.E R4, desc[UR10][R10.64+0x4] ;  /* 0x0000040a0a047981 */ /* 0x000ea4000c1e1900 */
[----:B--2---:R-:W-:-:S05]  /*44e0*/  FADD R63, R63, R4 ;  /* 0x000000043f3f7221 */ /* 0x004fca0000000000 */
[----:B------:R1:W-:Y:S02]  /*44f0*/  STG.E desc[UR10][R10.64+0x4], R63 ;  /* 0x0000043f0a007986 */ /* 0x0003e4000c10190a */
.L_x_79:
[----:B------:R-:W-:Y:S05]  /*4500*/  BSYNC.RECONVERGENT B0 ;  /* 0x0000000000007941 */ /* 0x000fea0003800200 */
.L_x_78:
[----:B------:R-:W-:-:S05]  /*4510*/  IMAD R4, R7, R2, RZ ;  /* 0x0000000207047224 */ /* 0x000fca00078e02ff */
[----:B------:R-:W-:-:S04]  /*4520*/  IADD3 R6, P1, PT, R5, R4, RZ ;  /* 0x0000000405067210 */ /* 0x000fc80007f3e0ff */
[----:B------:R-:W-:Y:S02]  /*4530*/  LEA.HI.X.SX32 R17, R4, RZ, 0x1, P1 ;  /* 0x000000ff04117211 */ /* 0x000fe400008f0eff */
[----:B------:R-:W-:-:S04]  /*4540*/  LEA R16, P1, R6, UR4, 0x2 ;  /* 0x0000000406107c11 */ /* 0x000fc8000f8210ff */
[----:B------:R-:W-:Y:S01]  /*4550*/  LEA.HI.X R17, R6, UR5, R17, 0x2, P1 ;  /* 0x0000000506117c11 */ /* 0x000fe200088f1411 */
[----:B------:R-:W-:Y:S08]  /*4560*/  @P0 BRA `(.L_x_80) ;  /* 0x0000000000100947 */ /* 0x000ff00003800000 */
[----:B------:R-:W3:Y:S02]  /*4570*/  LDG.E R19, desc[UR10][R16.64+0x4] ;  /* 0x0000040a10137981 */ /* 0x000ee4000c1e1900 */
[----:B---3--:R-:W-:-:S05]  /*4580*/  FADD R19, R19, R62 ;  /* 0x0000003e13137221 */ /* 0x008fca0000000000 */
[----:B------:R3:W-:Y:S01]  /*4590*/  STG.E desc[UR10][R16.64+0x4], R19 ;  /* 0x0000041310007986 */ /* 0x0007e2000c10190a */
[----:B------:R-:W-:Y:S05]  /*45a0*/  BRA `(.L_x_81) ;  /* 0x0000000000247947 */ /* 0x000fea0003800000 */
.L_x_80:
[----:B------:R-:W3:Y:S01]  /*45b0*/  LDCU UR6, c[0x0][0x39c] ;  /* 0x00007380ff0677ac */ /* 0x000ee20008000800 */
[----:B------:R-:W-:Y:S01]  /*45c0*/  BSSY.RECONVERGENT B0, `(.L_x_81) ;  /* 0x0000007000007945 */ /* 0x000fe20003800200 */
[----:B---3--:R-:W-:-:S04]  /*45d0*/  ISETP.GE.AND P1, PT, R7, UR6, PT ;  /* 0x0000000607007c0c */ /* 0x008fc8000bf26270 */
[----:B------:R-:W-:-:S13]  /*45e0*/  ISETP.GE.OR P1, PT, R21, R2, P1 ;  /* 0x000000021500720c */ /* 0x000fda0000f26670 */
[----:B------:R-:W-:Y:S05]  /*45f0*/  @P1 BRA `(.L_x_82) ;  /* 0x00000000000c1947 */ /* 0x000fea0003800000 */
[----:B------:R-:W3:Y:S02]  /*4600*/  LDG.E R19, desc[UR10][R16.64+0x4] ;  /* 0x0000040a10137981 */ /* 0x000ee4000c1e1900 */
[----:B---3--:R-:W-:-:S05]  /*4610*/  FADD R19, R62, R19 ;  /* 0x000000133e137221 */ /* 0x008fca0000000000 */
[----:B------:R3:W-:Y:S02]  /*4620*/  STG.E desc[UR10][R16.64+0x4], R19 ;  /* 0x0000041310007986 */ /* 0x0007e4000c10190a */
.L_x_82:
[----:B------:R-:W-:Y:S05]  /*4630*/  BSYNC.RECONVERGENT B0 ;  /* 0x0000000000007941 */ /* 0x000fea0003800200 */
.L_x_81:
[----:B------:R-:W-:-:S05]  /*4640*/  IMAD R4, R13, R2, RZ ;  /* 0x000000020d047224 */ /* 0x000fca00078e02ff */
[----:B------:R-:W-:-:S04]  /*4650*/  IADD3 R6, P1, PT, R5, R4, RZ ;  /* 0x0000000405067210 */ /* 0x000fc80007f3e0ff */
[----:B---3--:R-:W-:Y:S02]  /*4660*/  LEA.HI.X.SX32 R19, R4, RZ, 0x1, P1 ;  /* 0x000000ff04137211 */ /* 0x008fe400008f0eff */
[----:B------:R-:W-:-:S04]  /*4670*/  LEA R18, P1, R6, UR4, 0x2 ;  /* 0x0000000406127c11 */ /* 0x000fc8000f8210ff */
[----:B------:R-:W-:Y:S01]  /*4680*/  LEA.HI.X R19, R6, UR5, R19, 0x2, P1 ;  /* 0x0000000506137c11 */ /* 0x000fe200088f1413 */
[----:B------:R-:W-:Y:S08]  /*4690*/  @P0 BRA `(.L_x_83) ;  /* 0x0000000000100947 */ /* 0x000ff00003800000 */
[----:B------:R-:W3:Y:S02]  /*46a0*/  LDG.E R4, desc[UR10][R18.64+0x4] ;  /* 0x0000040a12047981 */ /* 0x000ee4000c1e1900 */
[----:B---3--:R-:W-:-:S05]  /*46b0*/  FADD R39, R4, R39 ;  /* 0x0000002704277221 */ /* 0x008fca0000000000 */
[----:B------:R3:W-:Y:S01]  /*46c0*/  STG.E desc[UR10][R18.64+0x4], R39 ;  /* 0x0000042712007986 */ /* 0x0007e2000c10190a */
[----:B------:R-:W-:Y:S05]  /*46d0*/  BRA `(.L_x_84) ;  /* 0x0000000000247947 */ /* 0x000fea0003800000 */
.L_x_83:
        /* <DEDUP_REMOVED lines=8> */
.L_x_85:
[----:B------:R-:W-:Y:S05]  /*4760*/  BSYNC.RECONVERGENT B0 ;  /* 0x0000000000007941 */ /* 0x000fea0003800200 */
.L_x_84:
[----:B------:R-:W-:Y:S01]  /*4770*/  IADD3 R21, PT, PT, R5, 0x2, RZ ;  /* 0x0000000205157810 */ /* 0x000fe20007ffe0ff */
[----:B------:R-:W-:Y:S06]  /*4780*/  @P0 BRA `(.L_x_86) ;  /* 0x0000000000100947 */ /* 0x000fec0003800000 */
[----:B------:R-:W4:Y:S02]  /*4790*/  LDG.E R23, desc[UR10][R8.64+0x8] ;  /* 0x0000080a08177981 */ /* 0x000f24000c1e1900 */
[----:B----4-:R-:W-:-:S05]  /*47a0*/  FADD R23, R23, R12 ;  /* 0x0000000c17177221 */ /* 0x010fca0000000000 */
[----:B------:R4:W-:Y:S01]  /*47b0*/  STG.E desc[UR10][R8.64+0x8], R23 ;  /* 0x0000081708007986 */ /* 0x0009e2000c10190a */
[----:B------:R-:W-:Y:S05]  /*47c0*/  BRA `(.L_x_87) ;  /* 0x0000000000247947 */ /* 0x000fea0003800000 */
.L_x_86:
[----:B------:R-:W4:Y:S01]  /*47d0*/  LDCU UR4, c[0x0][0x39c] ;  /* 0x00007380ff0477ac */ /* 0x000f220008000800 */
[----:B------:R-:W-:Y:S01]  /*47e0*/  BSSY.RECONVERGENT B0, `(.L_x_87) ;  /* 0x0000007000007945 */ /* 0x000fe20003800200 */
[----:B----4-:R-:W-:-:S04]  /*47f0*/  ISETP.GE.AND P1, PT, R0, UR4, PT ;  /* 0x0000000400007c0c */ /* 0x010fc8000bf26270 */
[----:B------:R-:W-:-:S13]  /*4800*/  ISETP.GE.OR P1, PT, R21, R2, P1 ;  /* 0x000000021500720c */ /* 0x000fda0000f26670 */
[----:B------:R-:W-:Y:S05]  /*4810*/  @P1 BRA `(.L_x_88) ;  /* 0x00000000000c1947 */ /* 0x000fea0003800000 */
[----:B------:R-:W4:Y:S02]  /*4820*/  LDG.E R23, desc[UR10][R8.64+0x8] ;  /* 0x0000080a08177981 */ /* 0x000f24000c1e1900 */
[----:B----4-:R-:W-:-:S05]  /*4830*/  FADD R23, R12, R23 ;  /* 0x000000170c177221 */ /* 0x010fca0000000000 */
[----:B------:R4:W-:Y:S02]  /*4840*/  STG.E desc[UR10][R8.64+0x8], R23 ;  /* 0x0000081708007986 */ /* 0x0009e4000c10190a */
.L_x_88:
[----:B------:R-:W-:Y:S05]  /*4850*/  BSYNC.RECONVERGENT B0 ;  /* 0x0000000000007941 */ /* 0x000fea0003800200 */
.L_x_87:
[----:B------:R-:W-:Y:S05]  /*4860*/  @P0 BRA `(.L_x_89) ;  /* 0x0000000000100947 */ /* 0x000fea0003800000 */
[----:B----4-:R-:W4:Y:S02]  /*4870*/  LDG.E R23, desc[UR10][R10.64+0x8] ;  /* 0x0000080a0a177981 */ /* 0x010f24000c1e1900 */
[----:B----4-:R-:W-:-:S05]  /*4880*/  FADD R23, R23, R38 ;  /* 0x0000002617177221 */ /* 0x010fca0000000000 */
[----:B------:R4:W-:Y:S01]  /*4890*/  STG.E desc[UR10][R10.64+0x8], R23 ;  /* 0x000008170a007986 */ /* 0x0009e2000c10190a */
[----:B------:R-:W-:Y:S05]  /*48a0*/  BRA `(.L_x_90) ;  /* 0x0000000000247947 */ /* 0x000fea0003800000 */
.L_x_89:
[----:B------:R-:W5:Y:S01]  /*48b0*/  LDCU UR4, c[0x0][0x39c] ;  /* 0x00007380ff0477ac */ /* 0x000f620008000800 */
[----:B------:R-:W-:Y:S01]  /*48c0*/  BSSY.RECONVERGENT B0, `(.L_x_90) ;  /* 0x0000007000007945 */ /* 0x000fe20003800200 */
[----:B-----5:R-:W-:-:S04]  /*48d0*/  ISETP.GE.AND P1, PT, R3, UR4, PT ;  /* 0x0000000403007c0c */ /* 0x020fc8000bf26270 */
[----:B------:R-:W-:-:S13]  /*48e0*/  ISETP.GE.OR P1, PT, R21, R2, P1 ;  /* 0x000000021500720c */ /* 0x000fda0000f26670 */
[----:B------:R-:W-:Y:S05]  /*48f0*/  @P1 BRA `(.L_x_91) ;  /* 0x00000000000c1947 */ /* 0x000fea0003800000 */
[----:B----4-:R-:W4:Y:S02]  /*4900*/  LDG.E R23, desc[UR10][R10.64+0x8] ;  /* 0x0000080a0a177981 */ /* 0x010f24000c1e1900 */
[----:B----4-:R-:W-:-:S05]  /*4910*/  FADD R23, R38, R23 ;  /* 0x0000001726177221 */ /* 0x010fca0000000000 */
[----:B------:R4:W-:Y:S02]  /*4920*/  STG.E desc[UR10][R10.64+0x8], R23 ;  /* 0x000008170a007986 */ /* 0x0009e4000c10190a */
.L_x_91:
[----:B------:R-:W-:Y:S05]  /*4930*/  BSYNC.RECONVERGENT B0 ;  /* 0x0000000000007941 */ /* 0x000fea0003800200 */
.L_x_90:
[----:B------:R-:W-:Y:S05]  /*4940*/  @P0 BRA `(.L_x_92) ;  /* 0x0000000000100947 */ /* 0x000fea0003800000 */
[----:B------:R-:W5:Y:S02]  /*4950*/  LDG.E R4, desc[UR10][R16.64+0x8] ;  /* 0x0000080a10047981 */ /* 0x000f64000c1e1900 */
[----:B-----5:R-:W-:-:S05]  /*4960*/  FADD R37, R4, R37 ;  /* 0x0000002504257221 */ /* 0x020fca0000000000 */
[----:B------:R0:W-:Y:S01]  /*4970*/  STG.E desc[UR10][R16.64+0x8], R37 ;  /* 0x0000082510007986 */ /* 0x0001e2000c10190a */
[----:B------:R-:W-:Y:S05]  /*4980*/  BRA `(.L_x_93) ;  /* 0x0000000000247947 */ /* 0x000fea0003800000 */
.L_x_92:
[----:B------:R-:W5:Y:S01]  /*4990*/  LDCU UR4, c[0x0][0x39c] ;  /* 0x00007380ff0477ac */ /* 0x000f620008000800 */
[----:B------:R-:W-:Y:S01]  /*49a0*/  BSSY.RECONVERGENT B0, `(.L_x_93) ;  /* 0x0000007000007945 */ /* 0x000fe20003800200 */
[----:B-----5:R-:W-:-:S04]  /*49b0*/  ISETP.GE.AND P1, PT, R7, UR4, PT ;  /* 0x0000000407007c0c */ /* 0x020fc8000bf26270 */
[----:B------:R-:W-:-:S13]  /*49c0*/  ISETP.GE.OR P1, PT, R21, R2, P1 ;  /* 0x000000021500720c */ /* 0x000fda0000f26670 */
[----:B------:R-:W-:Y:S05]  /*49d0*/  @P1 BRA `(.L_x_94) ;  /* 0x00000000000c1947 */ /* 0x000fea0003800000 */
[----:B------:R-:W5:Y:S02]  /*49e0*/  LDG.E R4, desc[UR10][R16.64+0x8] ;  /* 0x0000080a10047981 */ /* 0x000f64000c1e1900 */
[----:B-----5:R-:W-:-:S05]  /*49f0*/  FADD R37, R37, R4 ;  /* 0x0000000425257221 */ /* 0x020fca0000000000 */
[----:B------:R0:W-:Y:S02]  /*4a00*/  STG.E desc[UR10][R16.64+0x8], R37 ;  /* 0x0000082510007986 */ /* 0x0001e4000c10190a */
.L_x_94:
[----:B------:R-:W-:Y:S05]  /*4a10*/  BSYNC.RECONVERGENT B0 ;  /* 0x0000000000007941 */ /* 0x000fea0003800200 */
.L_x_93:
[----:B------:R-:W-:Y:S05]  /*4a20*/  @P0 BRA `(.L_x_95) ;  /* 0x0000000000100947 */ /* 0x000fea0003800000 */
[----:B------:R-:W5:Y:S02]  /*4a30*/  LDG.E R4, desc[UR10][R18.64+0x8] ;  /* 0x0000080a12047981 */ /* 0x000f64000c1e1900 */
[----:B-----5:R-:W-:-:S05]  /*4a40*/  FADD R15, R4, R15 ;  /* 0x0000000f040f7221 */ /* 0x020fca0000000000 */
[----:B------:R0:W-:Y:S01]  /*4a50*/  STG.E desc[UR10][R18.64+0x8], R15 ;  /* 0x0000080f12007986 */ /* 0x0001e2000c10190a */
[----:B------:R-:W-:Y:S05]  /*4a60*/  BRA `(.L_x_96) ;  /* 0x0000000000247947 */ /* 0x000fea0003800000 */
.L_x_95:
        /* <DEDUP_REMOVED lines=8> */
.L_x_97:
[----:B------:R-:W-:Y:S05]  /*4af0*/  BSYNC.RECONVERGENT B0 ;  /* 0x0000000000007941 */ /* 0x000fea0003800200 */
.L_x_96:
[----:B------:R-:W-:Y:S01]  /*4b00*/  IADD3 R5, PT, PT, R5, 0x3, RZ ;  /* 0x0000000305057810 */ /* 0x000fe20007ffe0ff */
[----:B------:R-:W-:Y:S06]  /*4b10*/  @P0 BRA `(.L_x_98) ;  /* 0x0000000000100947 */ /* 0x000fec0003800000 */
[----:B0-----:R-:W5:Y:S02]  /*4b20*/  LDG.E R15, desc[UR10][R8.64+0xc] ;  /* 0x00000c0a080f7981 */ /* 0x001f64000c1e1900 */
[----:B-----5:R-:W-:-:S05]  /*4b30*/  FADD R15, R15, R54 ;  /* 0x000000360f0f7221 */ /* 0x020fca0000000000 */
[----:B------:R0:W-:Y:S01]  /*4b40*/  STG.E desc[UR10][R8.64+0xc], R15 ;  /* 0x00000c0f08007986 */ /* 0x0001e2000c10190a */
[----:B------:R-:W-:Y:S05]  /*4b50*/  BRA `(.L_x_99) ;  /* 0x0000000000247947 */ /* 0x000fea0003800000 */
.L_x_98:
[----:B------:R-:W5:Y:S01]  /*4b60*/  LDCU UR4, c[0x0][0x39c] ;  /* 0x00007380ff0477ac */ /* 0x000f620008000800 */
[----:B------:R-:W-:Y:S01]  /*4b70*/  BSSY.RECONVERGENT B0, `(.L_x_99) ;  /* 0x0000007000007945 */ /* 0x000fe20003800200 */
[----:B-----5:R-:W-:-:S04]  /*4b80*/  ISETP.GE.AND P1, PT, R0, UR4, PT ;  /* 0x0000000400007c0c */ /* 0x020fc8000bf26270 */
[----:B------:R-:W-:-:S13]  /*4b90*/  ISETP.GE.OR P1, PT, R5, R2, P1 ;  /* 0x000000020500720c */ /* 0x000fda0000f26670 */
[----:B------:R-:W-:Y:S05]  /*4ba0*/  @P1 BRA `(.L_x_100) ;  /* 0x00000000000c1947 */ /* 0x000fea0003800000 */
[----:B0-----:R-:W5:Y:S02]  /*4bb0*/  LDG.E R15, desc[UR10][R8.64+0xc] ;  /* 0x00000c0a080f7981 */ /* 0x001f64000c1e1900 */
[----:B-----5:R-:W-:-:S05]  /*4bc0*/  FADD R15, R54, R15 ;  /* 0x0000000f360f7221 */ /* 0x020fca0000000000 */
[----:B------:R0:W-:Y:S02]  /*4bd0*/  STG.E desc[UR10][R8.64+0xc], R15 ;  /* 0x00000c0f08007986 */ /* 0x0001e4000c10190a */
.L_x_100:
[----:B------:R-:W-:Y:S05]  /*4be0*/  BSYNC.RECONVERGENT B0 ;  /* 0x0000000000007941 */ /* 0x000fea0003800200 */
.L_x_99:
[----:B------:R-:W-:Y:S05]  /*4bf0*/  @P0 BRA `(.L_x_101) ;  /* 0x0000000000100947 */ /* 0x000fea0003800000 */
[----:B------:R-:W5:Y:S02]  /*4c00*/  LDG.E R3, desc[UR10][R10.64+0xc] ;  /* 0x00000c0a0a037981 */ /* 0x000f64000c1e1900 */
[----:B-----5:R-:W-:-:S05]  /*4c10*/  FADD R3, R3, R58 ;  /* 0x0000003a03037221 */ /* 0x020fca0000000000 */
[----:B------:R0:W-:Y:S01]  /*4c20*/  STG.E desc[UR10][R10.64+0xc], R3 ;  /* 0x00000c030a007986 */ /* 0x0001e2000c10190a */
[----:B------:R-:W-:Y:S05]  /*4c30*/  BRA `(.L_x_102) ;  /* 0x0000000000247947 */ /* 0x000fea0003800000 */
.L_x_101:
        /* <DEDUP_REMOVED lines=8> */
.L_x_103:
[----:B------:R-:W-:Y:S05]  /*4cc0*/  BSYNC.RECONVERGENT B0 ;  /* 0x0000000000007941 */ /* 0x000fea0003800200 */
.L_x_102:
[----:B------:R-:W-:Y:S05]  /*4cd0*/  @P0 BRA `(.L_x_104) ;  /* 0x0000000000100947 */ /* 0x000fea0003800000 */
[----:B------:R-:W5:Y:S02]  /*4ce0*/  LDG.E R0, desc[UR10][R16.64+0xc] ;  /* 0x00000c0a10007981 */ /* 0x000f64000c1e1900 */
[----:B-----5:R-:W-:-:S05]  /*4cf0*/  FADD R61, R0, R61 ;  /* 0x0000003d003d7221 */ /* 0x020fca0000000000 */
[----:B------:R0:W-:Y:S01]  /*4d00*/  STG.E desc[UR10][R16.64+0xc], R61 ;  /* 0x00000c3d10007986 */ /* 0x0001e2000c10190a */
[----:B------:R-:W-:Y:S05]  /*4d10*/  BRA `(.L_x_105) ;  /* 0x0000000000247947 */ /* 0x000fea0003800000 */
.L_x_104:
        /* <DEDUP_REMOVED lines=8> */
.L_x_106:
[----:B------:R-:W-:Y:S05]  /*4da0*/  BSYNC.RECONVERGENT B0 ;  /* 0x0000000000007941 */ /* 0x000fea0003800200 */
.L_x_105:
[----:B------:R-:W-:Y:S05]  /*4db0*/  @P0 BRA `(.L_x_107) ;  /* 0x0000000000100947 */ /* 0x000fea0003800000 */
[----:B0-----:R-:W5:Y:S02]  /*4dc0*/  LDG.E R3, desc[UR10][R18.64+0xc] ;  /* 0x00000c0a12037981 */ /* 0x001f64000c1e1900 */
[----:B-----5:R-:W-:-:S05]  /*4dd0*/  FADD R3, R3, R36 ;  /* 0x0000002403037221 */ /* 0x020fca0000000000 */
[----:B------:R-:W-:Y:S01]  /*4de0*/  STG.E desc[UR10][R18.64+0xc], R3 ;  /* 0x00000c0312007986 */ /* 0x000fe2000c10190a */
[----:B------:R-:W-:Y:S05]  /*4df0*/  EXIT ;  /* 0x000000000000794d */ /* 0x000fea0003800000 */
.L_x_107:
[----:B------:R-:W5:Y:S02]  /*4e00*/  LDCU UR4, c[0x0][0x39c] ;  /* 0x00007380ff0477ac */ /* 0x000f640008000800 */
[----:B-----5:R-:W-:-:S04]  /*4e10*/  ISETP.GE.AND P0, PT, R13, UR4, PT ;  /* 0x000000040d007c0c */ /* 0x020fc8000bf06270 */
[----:B------:R-:W-:-:S13]  /*4e20*/  ISETP.GE.OR P0, PT, R5, R2, P0 ;  /* 0x000000020500720c */ /* 0x000fda0000706670 */
[----:B------:R-:W-:Y:S05]  /*4e30*/  @P0 EXIT ;  /* 0x000000000000094d */ /* 0x000fea0003800000 */
[----:B0-----:R-:W5:Y:S02]  /*4e40*/  LDG.E R3, desc[UR10][R18.64+0xc] ;  /* 0x00000c0a12037981 */ /* 0x001f64000c1e1900 */
[----:B-----5:R-:W-:-:S05]  /*4e50*/  FADD R3, R36, R3 ;  /* 0x0000000324037221 */ /* 0x020fca0000000000 */
[----:B------:R-:W-:Y:S01]  /*4e60*/  STG.E desc[UR10][R18.64+0xc], R3 ;  /* 0x00000c0312007986 */ /* 0x000fe2000c10190a */
[----:B------:R-:W-:Y:S05]  /*4e70*/  EXIT ;  /* 0x000000000000794d */ /* 0x000fea0003800000 */
.L_x_108:
[----:B------:R-:W-:-:S00]  /*4e80*/  BRA `(.L_x_108) ;  /* 0xfffffffc00fc7947 */ /* 0x000fc0000383ffff */
[----:B------:R-:W-:-:S00]  /*4e90*/  NOP ;  /* 0x0000000000007918 */ /* 0x000fc00000000000 */
        /* <DEDUP_REMOVED lines=14> */
.L_x_109:


//--------------------- .nv.shared._Z10kernel_TTNILi64ELi32ELi64ELi4ELi4EEvPfS0_S0_iii --------------------------
	.section	.nv.shared._Z10kernel_TTNILi64ELi32ELi64ELi4ELi4EEvPfS0_S0_iii,"aw",@nobits
	.sectionflags	@""
	.align	4
.nv.shared._Z10kernel_TTNILi64ELi32ELi64ELi4ELi4EEvPfS0_S0_iii:
	.zero		17408


//--------------------- .nv.shared.reserved.0     --------------------------
	.section	.nv.shared.reserved.0,"aw",@nobits
	.weak		__nv_reservedSMEM_offset_0_alias
	.size		__nv_reservedSMEM_offset_0_alias, 0, 64
	.other		__nv_reservedSMEM_offset_0_alias,@"STO_CUDA_RESERVED_SHARED STV_DEFAULT"
__nv_reservedSMEM_offset_0_alias:
	.zero		0
	.zero		64


//--------------------- .nv.constant0._Z10kernel_TTNILi64ELi32ELi64ELi4ELi4EEvPfS0_S0_iii --------------------------
	.section	.nv.constant0._Z10kernel_TTNILi64ELi32ELi64ELi4ELi4EEvPfS0_S0_iii,"a",@progbits
	.sectionflags	@""
	.align	4
.nv.constant0._Z10kernel_TTNILi64ELi32ELi64ELi4ELi4EEvPfS0_S0_iii:
	.zero		932


//--------------------- SYMBOLS --------------------------

	.type		.nv.reservedSmem.offset0,@object
	.size		.nv.reservedSmem.offset0,0x4
	.type		.nv.reservedSmem.cap,@object
	.size		.nv.reservedSmem.cap,0x4
